//
// Generated by NVIDIA NVVM Compiler
//
// Compiler Build ID: CL-36424714
// Cuda compilation tools, release 13.0, V13.0.88
// Based on NVVM 20.0.0
//

.version 9.0
.target sm_100
.address_size 64

	// .globl	_Z9reductionPmjjj
.const .align 1 .b8 alleles[2496];

.visible .entry _Z9reductionPmjjj(
	.param .u64 .ptr .align 1 _Z9reductionPmjjj_param_0,
	.param .u32 _Z9reductionPmjjj_param_1,
	.param .u32 _Z9reductionPmjjj_param_2,
	.param .u32 _Z9reductionPmjjj_param_3
)
{
	.reg .pred 	%p<25>;
	.reg .b32 	%r<211>;
	.reg .b64 	%rd<213>;

	ld.param.u64 	%rd2, [_Z9reductionPmjjj_param_0];
	ld.param.u32 	%r80, [_Z9reductionPmjjj_param_1];
	ld.param.u32 	%r81, [_Z9reductionPmjjj_param_2];
	ld.param.u32 	%r82, [_Z9reductionPmjjj_param_3];
	cvta.to.global.u64 	%rd1, %rd2;
	mov.u32 	%r1, %ctaid.x;
	mov.u32 	%r83, %tid.x;
	mul.lo.s32 	%r2, %r82, %r83;
	setp.lt.u32 	%p1, %r82, 2;
	setp.eq.s32 	%p2, %r80, 0;
	or.pred  	%p3, %p1, %p2;
	@%p3 bra 	$L__BB0_14;
	and.b32  	%r3, %r80, 7;
	add.s32 	%r4, %r3, -1;
	and.b32  	%r5, %r80, 3;
	and.b32  	%r6, %r80, -8;
	and.b32  	%r7, %r80, 1;
	mov.b32 	%r185, 1;
$L__BB0_2:
	setp.lt.u32 	%p4, %r80, 8;
	add.s32 	%r9, %r185, %r2;
	mov.b32 	%r188, 0;
	@%p4 bra 	$L__BB0_5;
	mov.b32 	%r186, 0;
$L__BB0_4:
	.pragma "nounroll";
	mad.lo.s32 	%r87, %r186, %r81, %r1;
	mul.lo.s32 	%r88, %r87, %r81;
	add.s32 	%r89, %r9, %r88;
	add.s32 	%r90, %r88, %r2;
	mul.wide.u32 	%rd3, %r89, 8;
	add.s64 	%rd4, %rd1, %rd3;
	ld.global.u64 	%rd5, [%rd4];
	mul.wide.u32 	%rd6, %r90, 8;
	add.s64 	%rd7, %rd1, %rd6;
	ld.global.u64 	%rd8, [%rd7];
	add.s64 	%rd9, %rd8, %rd5;
	st.global.u64 	[%rd7], %rd9;
	add.s32 	%r91, %r87, %r81;
	mul.lo.s32 	%r92, %r91, %r81;
	add.s32 	%r93, %r9, %r92;
	add.s32 	%r94, %r92, %r2;
	mul.wide.u32 	%rd10, %r93, 8;
	add.s64 	%rd11, %rd1, %rd10;
	ld.global.u64 	%rd12, [%rd11];
	mul.wide.u32 	%rd13, %r94, 8;
	add.s64 	%rd14, %rd1, %rd13;
	ld.global.u64 	%rd15, [%rd14];
	add.s64 	%rd16, %rd15, %rd12;
	st.global.u64 	[%rd14], %rd16;
	add.s32 	%r95, %r91, %r81;
	mul.lo.s32 	%r96, %r95, %r81;
	add.s32 	%r97, %r9, %r96;
	add.s32 	%r98, %r96, %r2;
	mul.wide.u32 	%rd17, %r97, 8;
	add.s64 	%rd18, %rd1, %rd17;
	ld.global.u64 	%rd19, [%rd18];
	mul.wide.u32 	%rd20, %r98, 8;
	add.s64 	%rd21, %rd1, %rd20;
	ld.global.u64 	%rd22, [%rd21];
	add.s64 	%rd23, %rd22, %rd19;
	st.global.u64 	[%rd21], %rd23;
	add.s32 	%r99, %r95, %r81;
	mul.lo.s32 	%r100, %r99, %r81;
	add.s32 	%r101, %r9, %r100;
	add.s32 	%r102, %r100, %r2;
	mul.wide.u32 	%rd24, %r101, 8;
	add.s64 	%rd25, %rd1, %rd24;
	ld.global.u64 	%rd26, [%rd25];
	mul.wide.u32 	%rd27, %r102, 8;
	add.s64 	%rd28, %rd1, %rd27;
	ld.global.u64 	%rd29, [%rd28];
	add.s64 	%rd30, %rd29, %rd26;
	st.global.u64 	[%rd28], %rd30;
	add.s32 	%r103, %r99, %r81;
	mul.lo.s32 	%r104, %r103, %r81;
	add.s32 	%r105, %r9, %r104;
	add.s32 	%r106, %r104, %r2;
	mul.wide.u32 	%rd31, %r105, 8;
	add.s64 	%rd32, %rd1, %rd31;
	ld.global.u64 	%rd33, [%rd32];
	mul.wide.u32 	%rd34, %r106, 8;
	add.s64 	%rd35, %rd1, %rd34;
	ld.global.u64 	%rd36, [%rd35];
	add.s64 	%rd37, %rd36, %rd33;
	st.global.u64 	[%rd35], %rd37;
	add.s32 	%r107, %r103, %r81;
	mul.lo.s32 	%r108, %r107, %r81;
	add.s32 	%r109, %r9, %r108;
	add.s32 	%r110, %r108, %r2;
	mul.wide.u32 	%rd38, %r109, 8;
	add.s64 	%rd39, %rd1, %rd38;
	ld.global.u64 	%rd40, [%rd39];
	mul.wide.u32 	%rd41, %r110, 8;
	add.s64 	%rd42, %rd1, %rd41;
	ld.global.u64 	%rd43, [%rd42];
	add.s64 	%rd44, %rd43, %rd40;
	st.global.u64 	[%rd42], %rd44;
	add.s32 	%r111, %r107, %r81;
	mul.lo.s32 	%r112, %r111, %r81;
	add.s32 	%r113, %r9, %r112;
	add.s32 	%r114, %r112, %r2;
	mul.wide.u32 	%rd45, %r113, 8;
	add.s64 	%rd46, %rd1, %rd45;
	ld.global.u64 	%rd47, [%rd46];
	mul.wide.u32 	%rd48, %r114, 8;
	add.s64 	%rd49, %rd1, %rd48;
	ld.global.u64 	%rd50, [%rd49];
	add.s64 	%rd51, %rd50, %rd47;
	st.global.u64 	[%rd49], %rd51;
	add.s32 	%r115, %r111, %r81;
	mul.lo.s32 	%r116, %r115, %r81;
	add.s32 	%r117, %r9, %r116;
	add.s32 	%r118, %r116, %r2;
	mul.wide.u32 	%rd52, %r117, 8;
	add.s64 	%rd53, %rd1, %rd52;
	ld.global.u64 	%rd54, [%rd53];
	mul.wide.u32 	%rd55, %r118, 8;
	add.s64 	%rd56, %rd1, %rd55;
	ld.global.u64 	%rd57, [%rd56];
	add.s64 	%rd58, %rd57, %rd54;
	st.global.u64 	[%rd56], %rd58;
	add.s32 	%r186, %r186, 8;
	setp.ne.s32 	%p5, %r186, %r6;
	mov.u32 	%r188, %r6;
	@%p5 bra 	$L__BB0_4;
$L__BB0_5:
	setp.eq.s32 	%p6, %r3, 0;
	@%p6 bra 	$L__BB0_13;
	setp.lt.u32 	%p7, %r4, 3;
	@%p7 bra 	$L__BB0_8;
	mad.lo.s32 	%r119, %r188, %r81, %r1;
	mul.lo.s32 	%r120, %r119, %r81;
	add.s32 	%r121, %r9, %r120;
	add.s32 	%r122, %r120, %r2;
	mul.wide.u32 	%rd59, %r121, 8;
	add.s64 	%rd60, %rd1, %rd59;
	ld.global.u64 	%rd61, [%rd60];
	mul.wide.u32 	%rd62, %r122, 8;
	add.s64 	%rd63, %rd1, %rd62;
	ld.global.u64 	%rd64, [%rd63];
	add.s64 	%rd65, %rd64, %rd61;
	st.global.u64 	[%rd63], %rd65;
	add.s32 	%r123, %r119, %r81;
	mul.lo.s32 	%r124, %r123, %r81;
	add.s32 	%r125, %r9, %r124;
	add.s32 	%r126, %r124, %r2;
	mul.wide.u32 	%rd66, %r125, 8;
	add.s64 	%rd67, %rd1, %rd66;
	ld.global.u64 	%rd68, [%rd67];
	mul.wide.u32 	%rd69, %r126, 8;
	add.s64 	%rd70, %rd1, %rd69;
	ld.global.u64 	%rd71, [%rd70];
	add.s64 	%rd72, %rd71, %rd68;
	st.global.u64 	[%rd70], %rd72;
	add.s32 	%r127, %r123, %r81;
	mul.lo.s32 	%r128, %r127, %r81;
	add.s32 	%r129, %r9, %r128;
	add.s32 	%r130, %r128, %r2;
	mul.wide.u32 	%rd73, %r129, 8;
	add.s64 	%rd74, %rd1, %rd73;
	ld.global.u64 	%rd75, [%rd74];
	mul.wide.u32 	%rd76, %r130, 8;
	add.s64 	%rd77, %rd1, %rd76;
	ld.global.u64 	%rd78, [%rd77];
	add.s64 	%rd79, %rd78, %rd75;
	st.global.u64 	[%rd77], %rd79;
	add.s32 	%r131, %r127, %r81;
	mul.lo.s32 	%r132, %r131, %r81;
	add.s32 	%r133, %r9, %r132;
	add.s32 	%r134, %r132, %r2;
	mul.wide.u32 	%rd80, %r133, 8;
	add.s64 	%rd81, %rd1, %rd80;
	ld.global.u64 	%rd82, [%rd81];
	mul.wide.u32 	%rd83, %r134, 8;
	add.s64 	%rd84, %rd1, %rd83;
	ld.global.u64 	%rd85, [%rd84];
	add.s64 	%rd86, %rd85, %rd82;
	st.global.u64 	[%rd84], %rd86;
	add.s32 	%r188, %r188, 4;
$L__BB0_8:
	setp.eq.s32 	%p8, %r5, 0;
	@%p8 bra 	$L__BB0_13;
	setp.eq.s32 	%p9, %r5, 1;
	@%p9 bra 	$L__BB0_11;
	mad.lo.s32 	%r135, %r188, %r81, %r1;
	mul.lo.s32 	%r136, %r135, %r81;
	add.s32 	%r137, %r9, %r136;
	add.s32 	%r138, %r136, %r2;
	mul.wide.u32 	%rd87, %r137, 8;
	add.s64 	%rd88, %rd1, %rd87;
	ld.global.u64 	%rd89, [%rd88];
	mul.wide.u32 	%rd90, %r138, 8;
	add.s64 	%rd91, %rd1, %rd90;
	ld.global.u64 	%rd92, [%rd91];
	add.s64 	%rd93, %rd92, %rd89;
	st.global.u64 	[%rd91], %rd93;
	add.s32 	%r139, %r135, %r81;
	mul.lo.s32 	%r140, %r139, %r81;
	add.s32 	%r141, %r9, %r140;
	add.s32 	%r142, %r140, %r2;
	mul.wide.u32 	%rd94, %r141, 8;
	add.s64 	%rd95, %rd1, %rd94;
	ld.global.u64 	%rd96, [%rd95];
	mul.wide.u32 	%rd97, %r142, 8;
	add.s64 	%rd98, %rd1, %rd97;
	ld.global.u64 	%rd99, [%rd98];
	add.s64 	%rd100, %rd99, %rd96;
	st.global.u64 	[%rd98], %rd100;
	add.s32 	%r188, %r188, 2;
$L__BB0_11:
	setp.eq.s32 	%p10, %r7, 0;
	@%p10 bra 	$L__BB0_13;
	mad.lo.s32 	%r143, %r188, %r81, %r1;
	mul.lo.s32 	%r144, %r143, %r81;
	add.s32 	%r145, %r9, %r144;
	add.s32 	%r146, %r144, %r2;
	mul.wide.u32 	%rd101, %r145, 8;
	add.s64 	%rd102, %rd1, %rd101;
	ld.global.u64 	%rd103, [%rd102];
	mul.wide.u32 	%rd104, %r146, 8;
	add.s64 	%rd105, %rd1, %rd104;
	ld.global.u64 	%rd106, [%rd105];
	add.s64 	%rd107, %rd106, %rd103;
	st.global.u64 	[%rd105], %rd107;
$L__BB0_13:
	add.s32 	%r185, %r185, 1;
	setp.ne.s32 	%p11, %r185, %r82;
	@%p11 bra 	$L__BB0_2;
$L__BB0_14:
	bar.sync 	0;
	setp.ne.s32 	%p12, %r2, 0;
	@%p12 bra 	$L__BB0_29;
	setp.eq.s32 	%p13, %r80, 0;
	mov.u32 	%r18, %ntid.x;
	setp.lt.u32 	%p14, %r18, 2;
	or.pred  	%p15, %p14, %p13;
	@%p15 bra 	$L__BB0_29;
	and.b32  	%r19, %r80, 7;
	shl.b32 	%r148, %r81, 1;
	add.s32 	%r149, %r1, %r148;
	mul.lo.s32 	%r20, %r81, %r149;
	mad.lo.s32 	%r150, %r81, 3, %r1;
	mul.lo.s32 	%r21, %r81, %r150;
	shl.b32 	%r151, %r81, 2;
	add.s32 	%r152, %r1, %r151;
	mul.lo.s32 	%r22, %r81, %r152;
	mad.lo.s32 	%r153, %r81, 5, %r1;
	mul.lo.s32 	%r23, %r81, %r153;
	mad.lo.s32 	%r154, %r81, 7, %r1;
	mul.lo.s32 	%r24, %r81, %r154;
	mov.b32 	%r190, 1;
$L__BB0_17:
	setp.lt.u32 	%p16, %r80, 8;
	mul.lo.s32 	%r26, %r190, %r82;
	mov.b32 	%r209, 0;
	@%p16 bra 	$L__BB0_20;
	and.b32  	%r156, %r80, -8;
	neg.s32 	%r207, %r156;
	add.s32 	%r157, %r1, %r81;
	mul.lo.s32 	%r206, %r81, %r157;
	add.s32 	%r205, %r206, %r26;
	add.s32 	%r203, %r20, %r26;
	add.s32 	%r201, %r21, %r26;
	add.s32 	%r199, %r22, %r26;
	add.s32 	%r197, %r23, %r26;
	mad.lo.s32 	%r158, %r81, 6, %r1;
	mul.lo.s32 	%r196, %r81, %r158;
	add.s32 	%r195, %r196, %r26;
	add.s32 	%r193, %r24, %r26;
	mul.lo.s32 	%r191, %r1, %r81;
	add.s32 	%r192, %r191, %r26;
	mov.u32 	%r194, %r24;
	mov.u32 	%r198, %r23;
	mov.u32 	%r200, %r22;
	mov.u32 	%r202, %r21;
	mov.u32 	%r204, %r20;
$L__BB0_19:
	.pragma "nounroll";
	and.b32  	%r209, %r80, -8;
	mul.wide.u32 	%rd108, %r192, 8;
	add.s64 	%rd109, %rd1, %rd108;
	ld.global.u64 	%rd110, [%rd109];
	mul.wide.u32 	%rd111, %r191, 8;
	add.s64 	%rd112, %rd1, %rd111;
	ld.global.u64 	%rd113, [%rd112];
	add.s64 	%rd114, %rd113, %rd110;
	st.global.u64 	[%rd112], %rd114;
	mul.wide.u32 	%rd115, %r205, 8;
	add.s64 	%rd116, %rd1, %rd115;
	ld.global.u64 	%rd117, [%rd116];
	mul.wide.u32 	%rd118, %r206, 8;
	add.s64 	%rd119, %rd1, %rd118;
	ld.global.u64 	%rd120, [%rd119];
	add.s64 	%rd121, %rd120, %rd117;
	st.global.u64 	[%rd119], %rd121;
	mul.wide.u32 	%rd122, %r203, 8;
	add.s64 	%rd123, %rd1, %rd122;
	ld.global.u64 	%rd124, [%rd123];
	mul.wide.u32 	%rd125, %r204, 8;
	add.s64 	%rd126, %rd1, %rd125;
	ld.global.u64 	%rd127, [%rd126];
	add.s64 	%rd128, %rd127, %rd124;
	st.global.u64 	[%rd126], %rd128;
	mul.wide.u32 	%rd129, %r201, 8;
	add.s64 	%rd130, %rd1, %rd129;
	ld.global.u64 	%rd131, [%rd130];
	mul.wide.u32 	%rd132, %r202, 8;
	add.s64 	%rd133, %rd1, %rd132;
	ld.global.u64 	%rd134, [%rd133];
	add.s64 	%rd135, %rd134, %rd131;
	st.global.u64 	[%rd133], %rd135;
	mul.wide.u32 	%rd136, %r199, 8;
	add.s64 	%rd137, %rd1, %rd136;
	ld.global.u64 	%rd138, [%rd137];
	mul.wide.u32 	%rd139, %r200, 8;
	add.s64 	%rd140, %rd1, %rd139;
	ld.global.u64 	%rd141, [%rd140];
	add.s64 	%rd142, %rd141, %rd138;
	st.global.u64 	[%rd140], %rd142;
	mul.wide.u32 	%rd143, %r197, 8;
	add.s64 	%rd144, %rd1, %rd143;
	ld.global.u64 	%rd145, [%rd144];
	mul.wide.u32 	%rd146, %r198, 8;
	add.s64 	%rd147, %rd1, %rd146;
	ld.global.u64 	%rd148, [%rd147];
	add.s64 	%rd149, %rd148, %rd145;
	st.global.u64 	[%rd147], %rd149;
	mul.wide.u32 	%rd150, %r195, 8;
	add.s64 	%rd151, %rd1, %rd150;
	ld.global.u64 	%rd152, [%rd151];
	mul.wide.u32 	%rd153, %r196, 8;
	add.s64 	%rd154, %rd1, %rd153;
	ld.global.u64 	%rd155, [%rd154];
	add.s64 	%rd156, %rd155, %rd152;
	st.global.u64 	[%rd154], %rd156;
	mul.wide.u32 	%rd157, %r193, 8;
	add.s64 	%rd158, %rd1, %rd157;
	ld.global.u64 	%rd159, [%rd158];
	mul.wide.u32 	%rd160, %r194, 8;
	add.s64 	%rd161, %rd1, %rd160;
	ld.global.u64 	%rd162, [%rd161];
	add.s64 	%rd163, %rd162, %rd159;
	st.global.u64 	[%rd161], %rd163;
	add.s32 	%r207, %r207, 8;
	mul.lo.s32 	%r159, %r81, %r81;
	shl.b32 	%r160, %r159, 3;
	add.s32 	%r206, %r206, %r160;
	add.s32 	%r205, %r205, %r160;
	add.s32 	%r204, %r204, %r160;
	add.s32 	%r203, %r203, %r160;
	add.s32 	%r202, %r202, %r160;
	add.s32 	%r201, %r201, %r160;
	add.s32 	%r200, %r200, %r160;
	add.s32 	%r199, %r199, %r160;
	add.s32 	%r198, %r198, %r160;
	add.s32 	%r197, %r197, %r160;
	add.s32 	%r196, %r196, %r160;
	add.s32 	%r195, %r195, %r160;
	add.s32 	%r194, %r194, %r160;
	add.s32 	%r193, %r193, %r160;
	add.s32 	%r192, %r192, %r160;
	add.s32 	%r191, %r191, %r160;
	setp.ne.s32 	%p17, %r207, 0;
	@%p17 bra 	$L__BB0_19;
$L__BB0_20:
	setp.eq.s32 	%p18, %r19, 0;
	@%p18 bra 	$L__BB0_28;
	add.s32 	%r161, %r19, -1;
	setp.lt.u32 	%p19, %r161, 3;
	@%p19 bra 	$L__BB0_23;
	mad.lo.s32 	%r162, %r209, %r81, %r1;
	mul.lo.s32 	%r163, %r162, %r81;
	add.s32 	%r164, %r163, %r26;
	mul.wide.u32 	%rd164, %r164, 8;
	add.s64 	%rd165, %rd1, %rd164;
	ld.global.u64 	%rd166, [%rd165];
	mul.wide.u32 	%rd167, %r163, 8;
	add.s64 	%rd168, %rd1, %rd167;
	ld.global.u64 	%rd169, [%rd168];
	add.s64 	%rd170, %rd169, %rd166;
	st.global.u64 	[%rd168], %rd170;
	add.s32 	%r165, %r162, %r81;
	mul.lo.s32 	%r166, %r165, %r81;
	add.s32 	%r167, %r166, %r26;
	mul.wide.u32 	%rd171, %r167, 8;
	add.s64 	%rd172, %rd1, %rd171;
	ld.global.u64 	%rd173, [%rd172];
	mul.wide.u32 	%rd174, %r166, 8;
	add.s64 	%rd175, %rd1, %rd174;
	ld.global.u64 	%rd176, [%rd175];
	add.s64 	%rd177, %rd176, %rd173;
	st.global.u64 	[%rd175], %rd177;
	add.s32 	%r168, %r165, %r81;
	mul.lo.s32 	%r169, %r168, %r81;
	add.s32 	%r170, %r169, %r26;
	mul.wide.u32 	%rd178, %r170, 8;
	add.s64 	%rd179, %rd1, %rd178;
	ld.global.u64 	%rd180, [%rd179];
	mul.wide.u32 	%rd181, %r169, 8;
	add.s64 	%rd182, %rd1, %rd181;
	ld.global.u64 	%rd183, [%rd182];
	add.s64 	%rd184, %rd183, %rd180;
	st.global.u64 	[%rd182], %rd184;
	add.s32 	%r171, %r168, %r81;
	mul.lo.s32 	%r172, %r171, %r81;
	add.s32 	%r173, %r172, %r26;
	mul.wide.u32 	%rd185, %r173, 8;
	add.s64 	%rd186, %rd1, %rd185;
	ld.global.u64 	%rd187, [%rd186];
	mul.wide.u32 	%rd188, %r172, 8;
	add.s64 	%rd189, %rd1, %rd188;
	ld.global.u64 	%rd190, [%rd189];
	add.s64 	%rd191, %rd190, %rd187;
	st.global.u64 	[%rd189], %rd191;
	add.s32 	%r209, %r209, 4;
$L__BB0_23:
	and.b32  	%r174, %r80, 3;
	setp.eq.s32 	%p20, %r174, 0;
	@%p20 bra 	$L__BB0_28;
	setp.eq.s32 	%p21, %r174, 1;
	@%p21 bra 	$L__BB0_26;
	mad.lo.s32 	%r175, %r209, %r81, %r1;
	mul.lo.s32 	%r176, %r175, %r81;
	add.s32 	%r177, %r176, %r26;
	mul.wide.u32 	%rd192, %r177, 8;
	add.s64 	%rd193, %rd1, %rd192;
	ld.global.u64 	%rd194, [%rd193];
	mul.wide.u32 	%rd195, %r176, 8;
	add.s64 	%rd196, %rd1, %rd195;
	ld.global.u64 	%rd197, [%rd196];
	add.s64 	%rd198, %rd197, %rd194;
	st.global.u64 	[%rd196], %rd198;
	add.s32 	%r178, %r175, %r81;
	mul.lo.s32 	%r179, %r178, %r81;
	add.s32 	%r180, %r179, %r26;
	mul.wide.u32 	%rd199, %r180, 8;
	add.s64 	%rd200, %rd1, %rd199;
	ld.global.u64 	%rd201, [%rd200];
	mul.wide.u32 	%rd202, %r179, 8;
	add.s64 	%rd203, %rd1, %rd202;
	ld.global.u64 	%rd204, [%rd203];
	add.s64 	%rd205, %rd204, %rd201;
	st.global.u64 	[%rd203], %rd205;
	add.s32 	%r209, %r209, 2;
$L__BB0_26:
	and.b32  	%r181, %r80, 1;
	setp.eq.b32 	%p22, %r181, 1;
	not.pred 	%p23, %p22;
	@%p23 bra 	$L__BB0_28;
	mad.lo.s32 	%r182, %r209, %r81, %r1;
	mul.lo.s32 	%r183, %r182, %r81;
	add.s32 	%r184, %r183, %r26;
	mul.wide.u32 	%rd206, %r184, 8;
	add.s64 	%rd207, %rd1, %rd206;
	ld.global.u64 	%rd208, [%rd207];
	mul.wide.u32 	%rd209, %r183, 8;
	add.s64 	%rd210, %rd1, %rd209;
	ld.global.u64 	%rd211, [%rd210];
	add.s64 	%rd212, %rd211, %rd208;
	st.global.u64 	[%rd210], %rd212;
$L__BB0_28:
	add.s32 	%r190, %r190, 1;
	setp.ne.s32 	%p24, %r190, %r18;
	@%p24 bra 	$L__BB0_17;
$L__BB0_29:
	ret;

}
	// .globl	_Z7pearsonPmPfjjjjjj
.visible .entry _Z7pearsonPmPfjjjjjj(
	.param .u64 .ptr .align 1 _Z7pearsonPmPfjjjjjj_param_0,
	.param .u64 .ptr .align 1 _Z7pearsonPmPfjjjjjj_param_1,
	.param .u32 _Z7pearsonPmPfjjjjjj_param_2,
	.param .u32 _Z7pearsonPmPfjjjjjj_param_3,
	.param .u32 _Z7pearsonPmPfjjjjjj_param_4,
	.param .u32 _Z7pearsonPmPfjjjjjj_param_5,
	.param .u32 _Z7pearsonPmPfjjjjjj_param_6,
	.param .u32 _Z7pearsonPmPfjjjjjj_param_7
)
{
	.local .align 1 .b8 	__local_depot1[14];
	.reg .b64 	%SP;
	.reg .b64 	%SPL;
	.reg .pred 	%p<67>;
	.reg .b16 	%rs<61>;
	.reg .b32 	%r<387>;
	.reg .b32 	%f<7>;
	.reg .b64 	%rd<249>;

	mov.u64 	%SPL, __local_depot1;
	ld.param.u64 	%rd73, [_Z7pearsonPmPfjjjjjj_param_0];
	ld.param.u64 	%rd74, [_Z7pearsonPmPfjjjjjj_param_1];
	ld.param.u32 	%r143, [_Z7pearsonPmPfjjjjjj_param_2];
	ld.param.u32 	%r144, [_Z7pearsonPmPfjjjjjj_param_3];
	ld.param.u32 	%r146, [_Z7pearsonPmPfjjjjjj_param_4];
	ld.param.u32 	%r147, [_Z7pearsonPmPfjjjjjj_param_5];
	ld.param.u32 	%r148, [_Z7pearsonPmPfjjjjjj_param_6];
	ld.param.u32 	%r145, [_Z7pearsonPmPfjjjjjj_param_7];
	add.u64 	%rd1, %SPL, 0;
	add.u64 	%rd2, %SPL, 7;
	mov.u32 	%r149, %ctaid.y;
	mov.u32 	%r150, %ntid.y;
	mov.u32 	%r151, %tid.y;
	mad.lo.s32 	%r1, %r149, %r150, %r151;
	mov.u32 	%r152, %ctaid.x;
	mov.u32 	%r153, %ntid.x;
	mov.u32 	%r154, %tid.x;
	mad.lo.s32 	%r2, %r152, %r153, %r154;
	mad.lo.s32 	%r327, %r146, %r144, %r1;
	mad.lo.s32 	%r340, %r147, %r144, %r2;
	max.u32 	%r155, %r327, %r340;
	setp.ge.u32 	%p1, %r155, %r148;
	setp.le.u32 	%p2, %r327, %r340;
	or.pred  	%p3, %p2, %p1;
	@%p3 bra 	$L__BB1_99;
	mov.b32 	%r325, 0;
	mov.b32 	%r324, 475020;
	mov.b16 	%rs55, 0;
	mov.b16 	%rs57, 6;
	mov.b16 	%rs56, 24;
	mov.u32 	%r326, %r325;
$L__BB1_2:
	mov.u32 	%r5, %r324;
	setp.ge.s32 	%p4, %r327, %r5;
	@%p4 bra 	$L__BB1_42;
	sub.s16 	%rs19, %rs55, %rs56;
	add.s16 	%rs20, %rs19, 24;
	cvt.s64.s32 	%rd96, %r326;
	add.s64 	%rd97, %rd1, %rd96;
	st.local.u8 	[%rd97], %rs20;
	setp.lt.s32 	%p15, %r326, 6;
	@%p15 bra 	$L__BB1_21;
	mov.b32 	%r338, 0;
	mov.b32 	%r337, 475020;
	mov.b16 	%rs58, 0;
	mov.b16 	%rs60, 6;
	mov.b16 	%rs59, 24;
	mov.u32 	%r339, %r338;
$L__BB1_5:
	mov.u32 	%r41, %r337;
	setp.ge.s32 	%p30, %r340, %r41;
	@%p30 bra 	$L__BB1_80;
	sub.s16 	%rs33, %rs58, %rs59;
	add.s16 	%rs34, %rs33, 24;
	cvt.s64.s32 	%rd147, %r339;
	add.s64 	%rd148, %rd2, %rd147;
	st.local.u8 	[%rd148], %rs34;
	setp.lt.s32 	%p41, %r339, 6;
	@%p41 bra 	$L__BB1_59;
	setp.eq.s32 	%p56, %r145, 0;
	mov.b32 	%r381, 0;
	mov.u32 	%r382, %r381;
	mov.u32 	%r383, %r381;
	mov.u32 	%r384, %r381;
	mov.u32 	%r385, %r381;
	@%p56 bra 	$L__BB1_16;
	ld.local.u8 	%r243, [%rd1];
	mul.lo.s32 	%r45, %r145, %r243;
	ld.local.u8 	%r244, [%rd2+2];
	mul.lo.s32 	%r46, %r145, %r244;
	and.b32  	%r47, %r145, 3;
	setp.lt.u32 	%p57, %r145, 4;
	mov.b32 	%r364, 0;
	mov.u32 	%r385, %r364;
	mov.u32 	%r384, %r364;
	mov.u32 	%r383, %r364;
	mov.u32 	%r382, %r364;
	mov.u32 	%r381, %r364;
	@%p57 bra 	$L__BB1_11;
	and.b32  	%r364, %r145, -4;
	neg.s32 	%r353, %r364;
	add.s32 	%r352, %r45, 3;
	add.s32 	%r351, %r46, 3;
	mov.b32 	%r385, 0;
	mov.u64 	%rd180, alleles;
	mov.u32 	%r384, %r385;
	mov.u32 	%r383, %r385;
	mov.u32 	%r382, %r385;
	mov.u32 	%r381, %r385;
$L__BB1_10:
	.pragma "nounroll";
	add.s32 	%r246, %r352, -2;
	add.s32 	%r247, %r352, -3;
	add.s32 	%r248, %r351, -2;
	add.s32 	%r249, %r351, -3;
	cvt.u64.u32 	%rd179, %r249;
	add.s64 	%rd181, %rd180, %rd179;
	ld.const.u8 	%rs41, [%rd181];
	mul.wide.u16 	%r250, %rs41, 7;
	cvt.u64.u32 	%rd182, %r247;
	add.s64 	%rd183, %rd180, %rd182;
	ld.const.u8 	%rs42, [%rd183];
	mul.wide.u16 	%r251, %rs42, 7;
	mad.lo.s32 	%r252, %r251, %r251, %r383;
	mad.lo.s32 	%r253, %r250, %r250, %r384;
	mad.lo.s32 	%r254, %r250, %r251, %r385;
	cvt.u64.u32 	%rd184, %r248;
	add.s64 	%rd185, %rd180, %rd184;
	ld.const.u8 	%rs43, [%rd185];
	mul.wide.u16 	%r255, %rs43, 7;
	cvt.u64.u32 	%rd186, %r246;
	add.s64 	%rd187, %rd180, %rd186;
	ld.const.u8 	%rs44, [%rd187];
	mul.wide.u16 	%r256, %rs44, 7;
	mad.lo.s32 	%r257, %r256, %r256, %r252;
	mad.lo.s32 	%r258, %r255, %r255, %r253;
	mad.lo.s32 	%r259, %r255, %r256, %r254;
	add.s32 	%r260, %r352, -1;
	add.s32 	%r261, %r351, -1;
	cvt.u64.u32 	%rd188, %r261;
	add.s64 	%rd189, %rd180, %rd188;
	ld.const.u8 	%rs45, [%rd189];
	mul.wide.u16 	%r262, %rs45, 7;
	cvt.u64.u32 	%rd190, %r260;
	add.s64 	%rd191, %rd180, %rd190;
	ld.const.u8 	%rs46, [%rd191];
	mul.wide.u16 	%r263, %rs46, 7;
	mad.lo.s32 	%r264, %r263, %r263, %r257;
	mad.lo.s32 	%r265, %r262, %r262, %r258;
	mad.lo.s32 	%r266, %r262, %r263, %r259;
	cvt.u64.u32 	%rd192, %r351;
	add.s64 	%rd193, %rd180, %rd192;
	ld.const.u8 	%rs47, [%rd193];
	mul.wide.u16 	%r267, %rs47, 7;
	cvt.u32.u16 	%r268, %rs41;
	cvt.u32.u16 	%r269, %rs43;
	prmt.b32 	%r270, %r269, %r268, 0x3340U;
	cvt.u32.u16 	%r271, %rs47;
	cvt.u32.u16 	%r272, %rs45;
	prmt.b32 	%r273, %r271, %r272, 0x3340U;
	prmt.b32 	%r274, %r273, %r270, 0x5410U;
	mov.b32 	%r275, 0;
	mov.b32 	%r276, 117901063;
	dp4a.u32.u32 	%r277, %r274, %r276, %r275;
	add.s32 	%r382, %r277, %r382;
	cvt.u64.u32 	%rd194, %r352;
	add.s64 	%rd195, %rd180, %rd194;
	ld.const.u8 	%rs48, [%rd195];
	mul.wide.u16 	%r278, %rs48, 7;
	cvt.u32.u16 	%r279, %rs42;
	cvt.u32.u16 	%r280, %rs44;
	prmt.b32 	%r281, %r280, %r279, 0x3340U;
	cvt.u32.u16 	%r282, %rs48;
	cvt.u32.u16 	%r283, %rs46;
	prmt.b32 	%r284, %r282, %r283, 0x3340U;
	prmt.b32 	%r285, %r284, %r281, 0x5410U;
	dp4a.u32.u32 	%r286, %r285, %r276, %r275;
	add.s32 	%r381, %r286, %r381;
	mad.lo.s32 	%r383, %r278, %r278, %r264;
	mad.lo.s32 	%r384, %r267, %r267, %r265;
	mad.lo.s32 	%r385, %r267, %r278, %r266;
	add.s32 	%r353, %r353, 4;
	add.s32 	%r352, %r352, 4;
	add.s32 	%r351, %r351, 4;
	setp.ne.s32 	%p58, %r353, 0;
	@%p58 bra 	$L__BB1_10;
$L__BB1_11:
	setp.eq.s32 	%p59, %r47, 0;
	@%p59 bra 	$L__BB1_16;
	setp.eq.s32 	%p60, %r47, 1;
	@%p60 bra 	$L__BB1_14;
	add.s32 	%r288, %r45, %r364;
	add.s32 	%r289, %r46, %r364;
	cvt.u64.u32 	%rd196, %r289;
	mov.u64 	%rd197, alleles;
	add.s64 	%rd198, %rd197, %rd196;
	ld.const.u8 	%rs49, [%rd198];
	mul.wide.u16 	%r290, %rs49, 7;
	cvt.u64.u32 	%rd199, %r288;
	add.s64 	%rd200, %rd197, %rd199;
	ld.const.u8 	%rs50, [%rd200];
	mul.wide.u16 	%r291, %rs50, 7;
	mad.lo.s32 	%r292, %r291, %r291, %r383;
	mad.lo.s32 	%r293, %r290, %r290, %r384;
	mad.lo.s32 	%r294, %r290, %r291, %r385;
	add.s32 	%r295, %r288, 1;
	add.s32 	%r296, %r289, 1;
	cvt.u64.u32 	%rd201, %r296;
	add.s64 	%rd202, %rd197, %rd201;
	ld.const.u8 	%rs51, [%rd202];
	mul.wide.u16 	%r297, %rs51, 7;
	mov.b32 	%r298, {%rs51, %rs49};
	mov.b32 	%r299, 0;
	mov.b32 	%r300, 1799;
	dp2a.lo.u32.u32 	%r301, %r298, %r300, %r299;
	add.s32 	%r382, %r301, %r382;
	cvt.u64.u32 	%rd203, %r295;
	add.s64 	%rd204, %rd197, %rd203;
	ld.const.u8 	%rs52, [%rd204];
	mul.wide.u16 	%r302, %rs52, 7;
	mov.b32 	%r303, {%rs52, %rs50};
	dp2a.lo.u32.u32 	%r304, %r303, %r300, %r299;
	add.s32 	%r381, %r304, %r381;
	mad.lo.s32 	%r383, %r302, %r302, %r292;
	mad.lo.s32 	%r384, %r297, %r297, %r293;
	mad.lo.s32 	%r385, %r297, %r302, %r294;
	add.s32 	%r364, %r364, 2;
$L__BB1_14:
	and.b32  	%r305, %r145, 1;
	setp.eq.b32 	%p61, %r305, 1;
	not.pred 	%p62, %p61;
	@%p62 bra 	$L__BB1_16;
	add.s32 	%r306, %r45, %r364;
	add.s32 	%r307, %r46, %r364;
	cvt.u64.u32 	%rd205, %r307;
	mov.u64 	%rd206, alleles;
	add.s64 	%rd207, %rd206, %rd205;
	ld.const.u8 	%rs53, [%rd207];
	mul.wide.u16 	%r308, %rs53, 7;
	cvt.u64.u32 	%rd208, %r306;
	add.s64 	%rd209, %rd206, %rd208;
	ld.const.u8 	%rs54, [%rd209];
	mul.wide.u16 	%r309, %rs54, 7;
	add.s32 	%r381, %r309, %r381;
	add.s32 	%r382, %r308, %r382;
	mad.lo.s32 	%r383, %r309, %r309, %r383;
	mad.lo.s32 	%r384, %r308, %r308, %r384;
	mad.lo.s32 	%r385, %r308, %r309, %r385;
$L__BB1_16:
	mul.lo.s32 	%r310, %r385, %r145;
	mul.lo.s32 	%r311, %r382, %r381;
	sub.s32 	%r312, %r310, %r311;
	cvt.rn.f32.u32 	%f2, %r312;
	mul.lo.s32 	%r313, %r383, %r145;
	mul.lo.s32 	%r314, %r381, %r381;
	sub.s32 	%r315, %r313, %r314;
	mul.lo.s32 	%r316, %r384, %r145;
	mul.lo.s32 	%r317, %r382, %r382;
	sub.s32 	%r318, %r316, %r317;
	mul.lo.s32 	%r319, %r318, %r315;
	cvt.rn.f32.u32 	%f3, %r319;
	sqrt.rn.f32 	%f4, %f3;
	div.rn.f32 	%f1, %f2, %f4;
	setp.eq.s32 	%p63, %r143, 0;
	@%p63 bra 	$L__BB1_99;
	cvta.to.global.u64 	%rd71, %rd74;
	mov.b32 	%r386, 0;
$L__BB1_18:
	shl.b32 	%r321, %r386, 1;
	mul.wide.u32 	%rd210, %r321, 4;
	add.s64 	%rd72, %rd71, %rd210;
	ld.global.f32 	%f5, [%rd72];
	setp.ltu.f32 	%p64, %f1, %f5;
	@%p64 bra 	$L__BB1_98;
	ld.global.f32 	%f6, [%rd72+4];
	setp.geu.f32 	%p65, %f1, %f6;
	@%p65 bra 	$L__BB1_98;
	mad.lo.s32 	%r322, %r386, %r144, %r1;
	mad.lo.s32 	%r323, %r322, %r144, %r2;
	cvta.to.global.u64 	%rd211, %rd73;
	mul.wide.u32 	%rd212, %r323, 8;
	add.s64 	%rd213, %rd211, %rd212;
	ld.global.u64 	%rd214, [%rd213];
	add.s64 	%rd215, %rd214, 1;
	st.global.u64 	[%rd213], %rd215;
	bra.uni 	$L__BB1_99;
$L__BB1_21:
	add.s32 	%r326, %r326, 1;
	sub.s32 	%r327, %r327, %r325;
	sub.s16 	%rs4, %rs56, %rs55;
	and.b16  	%rs22, %rs4, 255;
	add.s16 	%rs57, %rs57, -1;
	cvt.u32.u16 	%r176, %rs4;
	and.b32  	%r11, %r176, 255;
	add.s32 	%r332, %r11, -1;
	cvt.u32.u16 	%r177, %rs57;
	and.b32  	%r13, %r177, 255;
	setp.eq.s16 	%p16, %rs22, 0;
	mov.b32 	%r325, 0;
	mov.b16 	%rs55, 0;
	mov.u32 	%r324, %r325;
	mov.u16 	%rs56, %rs55;
	@%p16 bra 	$L__BB1_2;
	and.b16  	%rs23, %rs57, 255;
	setp.eq.s16 	%p17, %rs23, 0;
	mov.b64 	%rd218, 1;
	@%p17 bra 	$L__BB1_30;
	and.b32  	%r14, %r13, 3;
	setp.lt.u16 	%p18, %rs23, 4;
	mov.b64 	%rd218, 1;
	mov.b32 	%r329, 1;
	@%p18 bra 	$L__BB1_26;
	and.b32  	%r15, %r13, 252;
	mov.b64 	%rd218, 1;
	mov.b32 	%r329, 1;
$L__BB1_25:
	cvt.u64.u32 	%rd102, %r329;
	mul.lo.s64 	%rd103, %rd218, %rd102;
	add.s32 	%r180, %r329, 1;
	cvt.u64.u32 	%rd104, %r180;
	mul.lo.s64 	%rd105, %rd103, %rd104;
	add.s32 	%r181, %r329, 2;
	cvt.u64.u32 	%rd106, %r181;
	mul.lo.s64 	%rd107, %rd105, %rd106;
	add.s32 	%r182, %r329, 3;
	cvt.u64.u32 	%rd108, %r182;
	mul.lo.s64 	%rd218, %rd107, %rd108;
	add.s32 	%r329, %r329, 4;
	setp.eq.s32 	%p19, %r182, %r15;
	@%p19 bra 	$L__BB1_26;
	bra.uni 	$L__BB1_25;
$L__BB1_26:
	setp.eq.s32 	%p20, %r14, 0;
	@%p20 bra 	$L__BB1_30;
	cvt.u64.u32 	%rd109, %r329;
	mul.lo.s64 	%rd218, %rd218, %rd109;
	setp.eq.s32 	%p21, %r14, 1;
	@%p21 bra 	$L__BB1_30;
	add.s32 	%r183, %r329, 1;
	cvt.u64.u32 	%rd110, %r183;
	mul.lo.s64 	%rd218, %rd218, %rd110;
	setp.eq.s32 	%p22, %r14, 2;
	@%p22 bra 	$L__BB1_30;
	add.s32 	%r184, %r329, 2;
	cvt.u64.u32 	%rd111, %r184;
	mul.lo.s64 	%rd218, %rd218, %rd111;
$L__BB1_30:
	setp.eq.s16 	%p23, %rs23, 0;
	mov.b64 	%rd223, 1;
	@%p23 bra 	$L__BB1_38;
	add.s32 	%r185, %r332, %r13;
	max.s32 	%r186, %r185, %r11;
	sub.s32 	%r187, %r186, %r11;
	add.s32 	%r17, %r187, 1;
	and.b32  	%r18, %r17, 3;
	setp.lt.u32 	%p24, %r187, 3;
	mov.b64 	%rd223, 1;
	@%p24 bra 	$L__BB1_34;
	and.b32  	%r19, %r17, -4;
	mov.b32 	%r331, 0;
	mov.b64 	%rd223, 1;
$L__BB1_33:
	add.s32 	%r189, %r332, 1;
	cvt.s64.s32 	%rd116, %r189;
	mul.lo.s64 	%rd117, %rd223, %rd116;
	add.s32 	%r190, %r332, 2;
	cvt.s64.s32 	%rd118, %r190;
	mul.lo.s64 	%rd119, %rd117, %rd118;
	add.s32 	%r191, %r332, 3;
	cvt.s64.s32 	%rd120, %r191;
	mul.lo.s64 	%rd121, %rd119, %rd120;
	add.s32 	%r332, %r332, 4;
	cvt.s64.s32 	%rd122, %r332;
	mul.lo.s64 	%rd223, %rd121, %rd122;
	add.s32 	%r331, %r331, 4;
	setp.ne.s32 	%p25, %r331, %r19;
	@%p25 bra 	$L__BB1_33;
$L__BB1_34:
	setp.eq.s32 	%p26, %r18, 0;
	@%p26 bra 	$L__BB1_38;
	add.s32 	%r192, %r332, 1;
	cvt.s64.s32 	%rd123, %r192;
	mul.lo.s64 	%rd223, %rd223, %rd123;
	setp.eq.s32 	%p27, %r18, 1;
	@%p27 bra 	$L__BB1_38;
	add.s32 	%r193, %r332, 2;
	cvt.s64.s32 	%rd124, %r193;
	mul.lo.s64 	%rd223, %rd223, %rd124;
	setp.eq.s32 	%p28, %r18, 2;
	@%p28 bra 	$L__BB1_38;
	add.s32 	%r194, %r332, 3;
	cvt.s64.s32 	%rd125, %r194;
	mul.lo.s64 	%rd223, %rd223, %rd125;
$L__BB1_38:
	or.b64  	%rd126, %rd223, %rd218;
	and.b64  	%rd127, %rd126, -4294967296;
	setp.ne.s64 	%p29, %rd127, 0;
	@%p29 bra 	$L__BB1_40;
	cvt.u32.u64 	%r195, %rd218;
	cvt.u32.u64 	%r196, %rd223;
	div.u32 	%r197, %r196, %r195;
	cvt.u64.u32 	%rd224, %r197;
	bra.uni 	$L__BB1_41;
$L__BB1_40:
	div.u64 	%rd224, %rd223, %rd218;
$L__BB1_41:
	cvt.u32.u64 	%r324, %rd224;
	mov.u16 	%rs56, %rs4;
	bra.uni 	$L__BB1_2;
$L__BB1_42:
	add.s16 	%rs55, %rs55, 1;
	cvt.u32.u16 	%r159, %rs56;
	and.b32  	%r160, %r159, 255;
	cvt.u32.u16 	%r161, %rs55;
	not.b32 	%r162, %r161;
	or.b32  	%r163, %r162, -256;
	add.s32 	%r335, %r163, %r160;
	cvt.u32.u16 	%r164, %rs57;
	and.b32  	%r29, %r164, 255;
	setp.lt.s32 	%p5, %r335, 0;
	mov.b32 	%r336, 0;
	@%p5 bra 	$L__BB1_58;
	and.b16  	%rs16, %rs57, 255;
	setp.eq.s16 	%p6, %rs16, 0;
	mov.b64 	%rd227, 1;
	@%p6 bra 	$L__BB1_51;
	and.b32  	%r30, %r29, 3;
	setp.lt.u16 	%p7, %rs16, 4;
	mov.b64 	%rd227, 1;
	mov.b32 	%r334, 1;
	@%p7 bra 	$L__BB1_47;
	and.b32  	%r31, %r29, 252;
	mov.b64 	%rd227, 1;
	mov.b32 	%r334, 1;
$L__BB1_46:
	cvt.u64.u32 	%rd81, %r334;
	mul.lo.s64 	%rd82, %rd227, %rd81;
	add.s32 	%r167, %r334, 1;
	cvt.u64.u32 	%rd83, %r167;
	mul.lo.s64 	%rd84, %rd82, %rd83;
	add.s32 	%r168, %r334, 2;
	cvt.u64.u32 	%rd85, %r168;
	mul.lo.s64 	%rd86, %rd84, %rd85;
	add.s32 	%r169, %r334, 3;
	cvt.u64.u32 	%rd87, %r169;
	mul.lo.s64 	%rd227, %rd86, %rd87;
	add.s32 	%r334, %r334, 4;
	setp.eq.s32 	%p8, %r169, %r31;
	@%p8 bra 	$L__BB1_47;
	bra.uni 	$L__BB1_46;
$L__BB1_47:
	setp.eq.s32 	%p9, %r30, 0;
	@%p9 bra 	$L__BB1_51;
	cvt.u64.u32 	%rd88, %r334;
	mul.lo.s64 	%rd227, %rd227, %rd88;
	setp.eq.s32 	%p10, %r30, 1;
	@%p10 bra 	$L__BB1_51;
	add.s32 	%r170, %r334, 1;
	cvt.u64.u32 	%rd89, %r170;
	mul.lo.s64 	%rd227, %rd227, %rd89;
	setp.eq.s32 	%p11, %r30, 2;
	@%p11 bra 	$L__BB1_51;
	add.s32 	%r171, %r334, 2;
	cvt.u64.u32 	%rd90, %r171;
	mul.lo.s64 	%rd227, %rd227, %rd90;
$L__BB1_51:
	and.b16  	%rs18, %rs57, 255;
	setp.eq.s16 	%p12, %rs18, 0;
	mov.b64 	%rd230, 1;
	@%p12 bra 	$L__BB1_54;
	add.s32 	%r33, %r335, %r29;
	mov.b64 	%rd230, 1;
$L__BB1_53:
	add.s32 	%r335, %r335, 1;
	cvt.u64.u32 	%rd93, %r335;
	mul.lo.s64 	%rd230, %rd230, %rd93;
	setp.lt.s32 	%p13, %r335, %r33;
	@%p13 bra 	$L__BB1_53;
$L__BB1_54:
	or.b64  	%rd94, %rd230, %rd227;
	and.b64  	%rd95, %rd94, -4294967296;
	setp.ne.s64 	%p14, %rd95, 0;
	@%p14 bra 	$L__BB1_56;
	cvt.u32.u64 	%r172, %rd227;
	cvt.u32.u64 	%r173, %rd230;
	div.u32 	%r174, %r173, %r172;
	cvt.u64.u32 	%rd231, %r174;
	bra.uni 	$L__BB1_57;
$L__BB1_56:
	div.u64 	%rd231, %rd230, %rd227;
$L__BB1_57:
	cvt.u32.u64 	%r336, %rd231;
$L__BB1_58:
	add.s32 	%r324, %r336, %r5;
	mov.u32 	%r325, %r5;
	bra.uni 	$L__BB1_2;
$L__BB1_59:
	add.s32 	%r339, %r339, 1;
	sub.s32 	%r340, %r340, %r338;
	sub.s16 	%rs10, %rs59, %rs58;
	and.b16  	%rs36, %rs10, 255;
	add.s16 	%rs60, %rs60, -1;
	cvt.u32.u16 	%r217, %rs10;
	and.b32  	%r54, %r217, 255;
	add.s32 	%r345, %r54, -1;
	cvt.u32.u16 	%r218, %rs60;
	and.b32  	%r56, %r218, 255;
	setp.eq.s16 	%p42, %rs36, 0;
	mov.b32 	%r338, 0;
	mov.b16 	%rs58, 0;
	mov.u32 	%r337, %r338;
	mov.u16 	%rs59, %rs58;
	@%p42 bra 	$L__BB1_5;
	and.b16  	%rs37, %rs60, 255;
	setp.eq.s16 	%p43, %rs37, 0;
	mov.b64 	%rd234, 1;
	@%p43 bra 	$L__BB1_68;
	and.b32  	%r57, %r56, 3;
	setp.lt.u16 	%p44, %rs37, 4;
	mov.b64 	%rd234, 1;
	mov.b32 	%r342, 1;
	@%p44 bra 	$L__BB1_64;
	and.b32  	%r58, %r56, 252;
	mov.b64 	%rd234, 1;
	mov.b32 	%r342, 1;
$L__BB1_63:
	cvt.u64.u32 	%rd153, %r342;
	mul.lo.s64 	%rd154, %rd234, %rd153;
	add.s32 	%r221, %r342, 1;
	cvt.u64.u32 	%rd155, %r221;
	mul.lo.s64 	%rd156, %rd154, %rd155;
	add.s32 	%r222, %r342, 2;
	cvt.u64.u32 	%rd157, %r222;
	mul.lo.s64 	%rd158, %rd156, %rd157;
	add.s32 	%r223, %r342, 3;
	cvt.u64.u32 	%rd159, %r223;
	mul.lo.s64 	%rd234, %rd158, %rd159;
	add.s32 	%r342, %r342, 4;
	setp.eq.s32 	%p45, %r223, %r58;
	@%p45 bra 	$L__BB1_64;
	bra.uni 	$L__BB1_63;
$L__BB1_64:
	setp.eq.s32 	%p46, %r57, 0;
	@%p46 bra 	$L__BB1_68;
	cvt.u64.u32 	%rd160, %r342;
	mul.lo.s64 	%rd234, %rd234, %rd160;
	setp.eq.s32 	%p47, %r57, 1;
	@%p47 bra 	$L__BB1_68;
	add.s32 	%r224, %r342, 1;
	cvt.u64.u32 	%rd161, %r224;
	mul.lo.s64 	%rd234, %rd234, %rd161;
	setp.eq.s32 	%p48, %r57, 2;
	@%p48 bra 	$L__BB1_68;
	add.s32 	%r225, %r342, 2;
	cvt.u64.u32 	%rd162, %r225;
	mul.lo.s64 	%rd234, %rd234, %rd162;
$L__BB1_68:
	setp.eq.s16 	%p49, %rs37, 0;
	mov.b64 	%rd239, 1;
	@%p49 bra 	$L__BB1_76;
	add.s32 	%r226, %r345, %r56;
	max.s32 	%r227, %r226, %r54;
	sub.s32 	%r228, %r227, %r54;
	add.s32 	%r60, %r228, 1;
	and.b32  	%r61, %r60, 3;
	setp.lt.u32 	%p50, %r228, 3;
	mov.b64 	%rd239, 1;
	@%p50 bra 	$L__BB1_72;
	and.b32  	%r62, %r60, -4;
	mov.b32 	%r344, 0;
	mov.b64 	%rd239, 1;
$L__BB1_71:
	add.s32 	%r230, %r345, 1;
	cvt.s64.s32 	%rd167, %r230;
	mul.lo.s64 	%rd168, %rd239, %rd167;
	add.s32 	%r231, %r345, 2;
	cvt.s64.s32 	%rd169, %r231;
	mul.lo.s64 	%rd170, %rd168, %rd169;
	add.s32 	%r232, %r345, 3;
	cvt.s64.s32 	%rd171, %r232;
	mul.lo.s64 	%rd172, %rd170, %rd171;
	add.s32 	%r345, %r345, 4;
	cvt.s64.s32 	%rd173, %r345;
	mul.lo.s64 	%rd239, %rd172, %rd173;
	add.s32 	%r344, %r344, 4;
	setp.ne.s32 	%p51, %r344, %r62;
	@%p51 bra 	$L__BB1_71;
$L__BB1_72:
	setp.eq.s32 	%p52, %r61, 0;
	@%p52 bra 	$L__BB1_76;
	add.s32 	%r233, %r345, 1;
	cvt.s64.s32 	%rd174, %r233;
	mul.lo.s64 	%rd239, %rd239, %rd174;
	setp.eq.s32 	%p53, %r61, 1;
	@%p53 bra 	$L__BB1_76;
	add.s32 	%r234, %r345, 2;
	cvt.s64.s32 	%rd175, %r234;
	mul.lo.s64 	%rd239, %rd239, %rd175;
	setp.eq.s32 	%p54, %r61, 2;
	@%p54 bra 	$L__BB1_76;
	add.s32 	%r235, %r345, 3;
	cvt.s64.s32 	%rd176, %r235;
	mul.lo.s64 	%rd239, %rd239, %rd176;
$L__BB1_76:
	or.b64  	%rd177, %rd239, %rd234;
	and.b64  	%rd178, %rd177, -4294967296;
	setp.ne.s64 	%p55, %rd178, 0;
	@%p55 bra 	$L__BB1_78;
	cvt.u32.u64 	%r236, %rd234;
	cvt.u32.u64 	%r237, %rd239;
	div.u32 	%r238, %r237, %r236;
	cvt.u64.u32 	%rd240, %r238;
	bra.uni 	$L__BB1_79;
$L__BB1_78:
	div.u64 	%rd240, %rd239, %rd234;
$L__BB1_79:
	cvt.u32.u64 	%r337, %rd240;
	mov.u16 	%rs59, %rs10;
	bra.uni 	$L__BB1_5;
$L__BB1_80:
	add.s16 	%rs58, %rs58, 1;
	cvt.u32.u16 	%r202, %rs59;
	and.b32  	%r203, %r202, 255;
	cvt.u32.u16 	%r204, %rs58;
	not.b32 	%r205, %r204;
	or.b32  	%r206, %r205, -256;
	add.s32 	%r349, %r206, %r203;
	cvt.u32.u16 	%r207, %rs60;
	and.b32  	%r72, %r207, 255;
	setp.lt.s32 	%p31, %r349, 0;
	mov.b32 	%r350, 0;
	@%p31 bra 	$L__BB1_97;
	and.b16  	%rs30, %rs60, 255;
	setp.eq.s16 	%p32, %rs30, 0;
	mov.b64 	%rd243, 1;
	@%p32 bra 	$L__BB1_90;
	and.b32  	%r73, %r72, 3;
	setp.lt.u16 	%p33, %rs30, 4;
	mov.b64 	%rd243, 1;
	mov.b32 	%r346, 1;
	@%p33 bra 	$L__BB1_86;
	and.b32  	%r210, %r72, 252;
	neg.s32 	%r347, %r210;
	mov.b64 	%rd243, 1;
	mov.b32 	%r348, 0;
	mov.b64 	%rd244, 4;
$L__BB1_84:
	add.s64 	%rd133, %rd244, -3;
	mul.lo.s64 	%rd134, %rd243, %rd133;
	add.s64 	%rd135, %rd244, -2;
	mul.lo.s64 	%rd136, %rd134, %rd135;
	add.s64 	%rd137, %rd244, -1;
	mul.lo.s64 	%rd138, %rd136, %rd137;
	mul.lo.s64 	%rd243, %rd138, %rd244;
	add.s32 	%r348, %r348, 4;
	add.s32 	%r347, %r347, 4;
	add.s64 	%rd244, %rd244, 4;
	setp.eq.s32 	%p34, %r347, 0;
	@%p34 bra 	$L__BB1_85;
	bra.uni 	$L__BB1_84;
$L__BB1_85:
	add.s32 	%r346, %r348, 1;
$L__BB1_86:
	setp.eq.s32 	%p35, %r73, 0;
	@%p35 bra 	$L__BB1_90;
	cvt.u64.u32 	%rd139, %r346;
	mul.lo.s64 	%rd243, %rd243, %rd139;
	setp.eq.s32 	%p36, %r73, 1;
	@%p36 bra 	$L__BB1_90;
	add.s32 	%r211, %r346, 1;
	cvt.u64.u32 	%rd140, %r211;
	mul.lo.s64 	%rd243, %rd243, %rd140;
	setp.eq.s32 	%p37, %r73, 2;
	@%p37 bra 	$L__BB1_90;
	add.s32 	%r212, %r346, 2;
	cvt.u64.u32 	%rd141, %r212;
	mul.lo.s64 	%rd243, %rd243, %rd141;
$L__BB1_90:
	and.b16  	%rs32, %rs60, 255;
	setp.eq.s16 	%p38, %rs32, 0;
	mov.b64 	%rd247, 1;
	@%p38 bra 	$L__BB1_93;
	add.s32 	%r77, %r349, %r72;
	mov.b64 	%rd247, 1;
$L__BB1_92:
	add.s32 	%r349, %r349, 1;
	cvt.u64.u32 	%rd144, %r349;
	mul.lo.s64 	%rd247, %rd247, %rd144;
	setp.lt.s32 	%p39, %r349, %r77;
	@%p39 bra 	$L__BB1_92;
$L__BB1_93:
	or.b64  	%rd145, %rd247, %rd243;
	and.b64  	%rd146, %rd145, -4294967296;
	setp.ne.s64 	%p40, %rd146, 0;
	@%p40 bra 	$L__BB1_95;
	cvt.u32.u64 	%r213, %rd243;
	cvt.u32.u64 	%r214, %rd247;
	div.u32 	%r215, %r214, %r213;
	cvt.u64.u32 	%rd248, %r215;
	bra.uni 	$L__BB1_96;
$L__BB1_95:
	div.u64 	%rd248, %rd247, %rd243;
$L__BB1_96:
	cvt.u32.u64 	%r350, %rd248;
$L__BB1_97:
	add.s32 	%r337, %r350, %r41;
	mov.u32 	%r338, %r41;
	bra.uni 	$L__BB1_5;
$L__BB1_98:
	add.s32 	%r386, %r386, 1;
	setp.ne.s32 	%p66, %r386, %r143;
	@%p66 bra 	$L__BB1_18;
$L__BB1_99:
	ret;

}


// ===== COMPILED SASS (sm_100) =====

	.target	sm_100

	.elftype	@"ET_EXEC"


//--------------------- .note.nv.tkinfo           --------------------------
	.section	.note.nv.tkinfo,"",@"SHT_NOTE"
	.sectionflags	@"SHF_NOTE_NV_TKINFO"
	.tkinfo
        /*0018*/ 	.word	0x00000002
        /*0030*/ 	.string	""
        /*0030*/ 	.string	"ptxas"
        /*0030*/ 	.string	"Cuda compilation tools, release 13.0, V13.0.88"
        /*0030*/ 	.string	"Build cuda_13.0.r13.0/compiler.36424714_0"
        /*0030*/ 	.string	"-arch sm_100 -m 64 "



//--------------------- .note.nv.cuinfo           --------------------------
	.section	.note.nv.cuinfo,"",@"SHT_NOTE"
	.sectionflags	@"SHF_NOTE_NV_CUINFO"
        /*0018*/ 	.short	0x0002
        /*001a*/ 	.short	0x0064
        /*001c*/ 	.short	0x0082
	.zero		2


//--------------------- .nv.info                  --------------------------
	.section	.nv.info,"",@"SHT_CUDA_INFO"
	.align	4


	//----- nvinfo : EIATTR_REGCOUNT
	.align		4
        /*0000*/ 	.byte	0x04, 0x2f
        /*0002*/ 	.short	(.L_2 - .L_1)
	.align		4
.L_1:
        /*0004*/ 	.word	index@(_Z9reductionPmjjj)
        /*0008*/ 	.word	0x00000028


	//----- nvinfo : EIATTR_FRAME_SIZE
	.align		4
.L_2:
        /*000c*/ 	.byte	0x04, 0x11
        /*000e*/ 	.short	(.L_4 - .L_3)
	.align		4
.L_3:
        /*0010*/ 	.word	index@(_Z9reductionPmjjj)
        /*0014*/ 	.word	0x00000000


	//----- nvinfo : EIATTR_REGCOUNT
	.align		4
.L_4:
        /*0018*/ 	.byte	0x04, 0x2f
        /*001a*/ 	.short	(.L_6 - .L_5)
	.align		4
.L_5:
        /*001c*/ 	.word	index@(_Z7pearsonPmPfjjjjjj)
        /*0020*/ 	.word	0x0000001e


	//----- nvinfo : EIATTR_FRAME_SIZE
	.align		4
.L_6:
        /*0024*/ 	.byte	0x04, 0x11
        /*0026*/ 	.short	(.L_8 - .L_7)
	.align		4
.L_7:
        /*0028*/ 	.word	index@($__internal_2_$__cuda_sm3x_div_rn_noftz_f32_slowpath)
        /*002c*/ 	.word	0x00000010


	//----- nvinfo : EIATTR_FRAME_SIZE
	.align		4
.L_8:
        /*0030*/ 	.byte	0x04, 0x11
        /*0032*/ 	.short	(.L_10 - .L_9)
	.align		4
.L_9:
        /*0034*/ 	.word	index@($__internal_1_$__cuda_sm20_sqrt_rn_f32_slowpath)
        /*0038*/ 	.word	0x00000010


	//----- nvinfo : EIATTR_FRAME_SIZE
	.align		4
.L_10:
        /*003c*/ 	.byte	0x04, 0x11
        /*003e*/ 	.short	(.L_12 - .L_11)
	.align		4
.L_11:
        /*0040*/ 	.word	index@($__internal_0_$__cuda_sm20_div_u64)
        /*0044*/ 	.word	0x00000010


	//----- nvinfo : EIATTR_FRAME_SIZE
	.align		4
.L_12:
        /*0048*/ 	.byte	0x04, 0x11
        /*004a*/ 	.short	(.L_14 - .L_13)
	.align		4
.L_13:
        /*004c*/ 	.word	index@(_Z7pearsonPmPfjjjjjj)
        /*0050*/ 	.word	0x00000010


	//----- nvinfo : EIATTR_MIN_STACK_SIZE
	.align		4
.L_14:
        /*0054*/ 	.byte	0x04, 0x12
        /*0056*/ 	.short	(.L_16 - .L_15)
	.align		4
.L_15:
        /*0058*/ 	.word	index@(_Z7pearsonPmPfjjjjjj)
        /*005c*/ 	.word	0x00000010


	//----- nvinfo : EIATTR_MIN_STACK_SIZE
	.align		4
.L_16:
        /*0060*/ 	.byte	0x04, 0x12
        /*0062*/ 	.short	(.L_18 - .L_17)
	.align		4
.L_17:
        /*0064*/ 	.word	index@(_Z9reductionPmjjj)
        /*0068*/ 	.word	0x00000000
.L_18:


//--------------------- .nv.compat                --------------------------
	.section	.nv.compat,"",@"SHT_CUDA_COMPAT_INFO"
	.align	4
        /*0000*/ 	.byte	0x02, 0x09, 0x00, 0x00, 0x02, 0x02, 0x01, 0x00, 0x02, 0x05, 0x05, 0x00, 0x03, 0x07, 0x01, 0x01
        /*0010*/ 	.byte	0x02, 0x03, 0x00, 0x00, 0x02, 0x06, 0x01, 0x00, 0x04, 0x0b, 0x08, 0x00, 0x01, 0x00, 0x00, 0x00
        /*0020*/ 	.byte	0x00, 0x00, 0x00, 0x00


//--------------------- .nv.info._Z7pearsonPmPfjjjjjj --------------------------
	.section	.nv.info._Z7pearsonPmPfjjjjjj,"",@"SHT_CUDA_INFO"
	.sectionflags	@""
	.align	4


	//----- nvinfo : EIATTR_CUDA_API_VERSION
	.align		4
        /*0000*/ 	.byte	0x04, 0x37
        /*0002*/ 	.short	(.L_20 - .L_19)
.L_19:
        /*0004*/ 	.word	0x00000082


	//----- nvinfo : EIATTR_KPARAM_INFO
	.align		4
.L_20:
        /*0008*/ 	.byte	0x04, 0x17
        /*000a*/ 	.short	(.L_22 - .L_21)
.L_21:
        /*000c*/ 	.word	0x00000000
        /*0010*/ 	.short	0x0007
        /*0012*/ 	.short	0x0024
        /*0014*/ 	.byte	0x00, 0xf0, 0x11, 0x00


	//----- nvinfo : EIATTR_KPARAM_INFO
	.align		4
.L_22:
        /*0018*/ 	.byte	0x04, 0x17
        /*001a*/ 	.short	(.L_24 - .L_23)
.L_23:
        /*001c*/ 	.word	0x00000000
        /*0020*/ 	.short	0x0006
        /*0022*/ 	.short	0x0020
        /*0024*/ 	.byte	0x00, 0xf0, 0x11, 0x00


	//----- nvinfo : EIATTR_KPARAM_INFO
	.align		4
.L_24:
        /*0028*/ 	.byte	0x04, 0x17
        /*002a*/ 	.short	(.L_26 - .L_25)
.L_25:
        /*002c*/ 	.word	0x00000000
        /*0030*/ 	.short	0x0005
        /*0032*/ 	.short	0x001c
        /*0034*/ 	.byte	0x00, 0xf0, 0x11, 0x00


	//----- nvinfo : EIATTR_KPARAM_INFO
	.align		4
.L_26:
        /*0038*/ 	.byte	0x04, 0x17
        /*003a*/ 	.short	(.L_28 - .L_27)
.L_27:
        /*003c*/ 	.word	0x00000000
        /*0040*/ 	.short	0x0004
        /*0042*/ 	.short	0x0018
        /*0044*/ 	.byte	0x00, 0xf0, 0x11, 0x00


	//----- nvinfo : EIATTR_KPARAM_INFO
	.align		4
.L_28:
        /*0048*/ 	.byte	0x04, 0x17
        /*004a*/ 	.short	(.L_30 - .L_29)
.L_29:
        /*004c*/ 	.word	0x00000000
        /*0050*/ 	.short	0x0003
        /*0052*/ 	.short	0x0014
        /*0054*/ 	.byte	0x00, 0xf0, 0x11, 0x00


	//----- nvinfo : EIATTR_KPARAM_INFO
	.align		4
.L_30:
        /*0058*/ 	.byte	0x04, 0x17
        /*005a*/ 	.short	(.L_32 - .L_31)
.L_31:
        /*005c*/ 	.word	0x00000000
        /*0060*/ 	.short	0x0002
        /*0062*/ 	.short	0x0010
        /*0064*/ 	.byte	0x00, 0xf0, 0x11, 0x00


	//----- nvinfo : EIATTR_KPARAM_INFO
	.align		4
.L_32:
        /*0068*/ 	.byte	0x04, 0x17
        /*006a*/ 	.short	(.L_34 - .L_33)
.L_33:
        /*006c*/ 	.word	0x00000000
        /*0070*/ 	.short	0x0001
        /*0072*/ 	.short	0x0008
        /*0074*/ 	.byte	0x00, 0xf5, 0x21, 0x00


	//----- nvinfo : EIATTR_KPARAM_INFO
	.align		4
.L_34:
        /*0078*/ 	.byte	0x04, 0x17
        /*007a*/ 	.short	(.L_36 - .L_35)
.L_35:
        /*007c*/ 	.word	0x00000000
        /*0080*/ 	.short	0x0000
        /*0082*/ 	.short	0x0000
        /*0084*/ 	.byte	0x00, 0xf5, 0x21, 0x00


	//----- nvinfo : EIATTR_SPARSE_MMA_MASK
	.align		4
.L_36:
        /*0088*/ 	.byte	0x03, 0x50
        /*008a*/ 	.short	0x0000


	//----- nvinfo : EIATTR_MAXREG_COUNT
	.align		4
        /*008c*/ 	.byte	0x03, 0x1b
        /*008e*/ 	.short	0x00ff


	//----- nvinfo : EIATTR_MERCURY_ISA_VERSION
	.align		4
        /*0090*/ 	.byte	0x03, 0x5f
        /*0092*/ 	.short	0x0101


	//----- nvinfo : EIATTR_VRC_CTA_INIT_COUNT
	.align		4
        /*0094*/ 	.byte	0x02, 0x4a
	.zero		1
	.zero		1


	//----- nvinfo : EIATTR_EXIT_INSTR_OFFSETS
	.align		4
        /*0098*/ 	.byte	0x04, 0x1c
        /*009a*/ 	.short	(.L_38 - .L_37)


	//   ....[0]....
.L_37:
        /*009c*/ 	.word	0x00000120


	//   ....[1]....
        /*00a0*/ 	.word	0x000057f0


	//   ....[2]....
        /*00a4*/ 	.word	0x00005910


	//   ....[3]....
        /*00a8*/ 	.word	0x000059b0


	//----- nvinfo : EIATTR_CRS_STACK_SIZE
	.align		4
.L_38:
        /*00ac*/ 	.byte	0x04, 0x1e
        /*00ae*/ 	.short	(.L_40 - .L_39)
.L_39:
        /*00b0*/ 	.word	0x00000000


	//----- nvinfo : EIATTR_CBANK_PARAM_SIZE
	.align		4
.L_40:
        /*00b4*/ 	.byte	0x03, 0x19
        /*00b6*/ 	.short	0x0028


	//----- nvinfo : EIATTR_PARAM_CBANK
	.align		4
        /*00b8*/ 	.byte	0x04, 0x0a
        /*00ba*/ 	.short	(.L_42 - .L_41)
	.align		4
.L_41:
        /*00bc*/ 	.word	index@(.nv.constant0._Z7pearsonPmPfjjjjjj)
        /*00c0*/ 	.short	0x0380
        /*00c2*/ 	.short	0x0028


	//----- nvinfo : EIATTR_SW_WAR
	.align		4
.L_42:
        /*00c4*/ 	.byte	0x04, 0x36
        /*00c6*/ 	.short	(.L_44 - .L_43)
.L_43:
        /*00c8*/ 	.word	0x00000008
.L_44:


//--------------------- .nv.info._Z9reductionPmjjj --------------------------
	.section	.nv.info._Z9reductionPmjjj,"",@"SHT_CUDA_INFO"
	.sectionflags	@""
	.align	4


	//----- nvinfo : EIATTR_CUDA_API_VERSION
	.align		4
        /*0000*/ 	.byte	0x04, 0x37
        /*0002*/ 	.short	(.L_46 - .L_45)
.L_45:
        /*0004*/ 	.word	0x00000082


	//----- nvinfo : EIATTR_KPARAM_INFO
	.align		4
.L_46:
        /*0008*/ 	.byte	0x04, 0x17
        /*000a*/ 	.short	(.L_48 - .L_47)
.L_47:
        /*000c*/ 	.word	0x00000000
        /*0010*/ 	.short	0x0003
        /*0012*/ 	.short	0x0010
        /*0014*/ 	.byte	0x00, 0xf0, 0x11, 0x00


	//----- nvinfo : EIATTR_KPARAM_INFO
	.align		4
.L_48:
        /*0018*/ 	.byte	0x04, 0x17
        /*001a*/ 	.short	(.L_50 - .L_49)
.L_49:
        /*001c*/ 	.word	0x00000000
        /*0020*/ 	.short	0x0002
        /*0022*/ 	.short	0x000c
        /*0024*/ 	.byte	0x00, 0xf0, 0x11, 0x00


	//----- nvinfo : EIATTR_KPARAM_INFO
	.align		4
.L_50:
        /*0028*/ 	.byte	0x04, 0x17
        /*002a*/ 	.short	(.L_52 - .L_51)
.L_51:
        /*002c*/ 	.word	0x00000000
        /*0030*/ 	.short	0x0001
        /*0032*/ 	.short	0x0008
        /*0034*/ 	.byte	0x00, 0xf0, 0x11, 0x00


	//----- nvinfo : EIATTR_KPARAM_INFO
	.align		4
.L_52:
        /*0038*/ 	.byte	0x04, 0x17
        /*003a*/ 	.short	(.L_54 - .L_53)
.L_53:
        /*003c*/ 	.word	0x00000000
        /*0040*/ 	.short	0x0000
        /*0042*/ 	.short	0x0000
        /*0044*/ 	.byte	0x00, 0xf5, 0x21, 0x00


	//----- nvinfo : EIATTR_SPARSE_MMA_MASK
	.align		4
.L_54:
        /*0048*/ 	.byte	0x03, 0x50
        /*004a*/ 	.short	0x0000


	//----- nvinfo : EIATTR_MAXREG_COUNT
	.align		4
        /*004c*/ 	.byte	0x03, 0x1b
        /*004e*/ 	.short	0x00ff


	//----- nvinfo : EIATTR_NUM_BARRIERS
	.align		4
        /*0050*/ 	.byte	0x02, 0x4c
        /*0052*/ 	.byte	0x01
	.zero		1


	//----- nvinfo : EIATTR_MERCURY_ISA_VERSION
	.align		4
        /*0054*/ 	.byte	0x03, 0x5f
        /*0056*/ 	.short	0x0101


	//----- nvinfo : EIATTR_VRC_CTA_INIT_COUNT
	.align		4
        /*0058*/ 	.byte	0x02, 0x4a
	.zero		1
	.zero		1


	//----- nvinfo : EIATTR_EXIT_INSTR_OFFSETS
	.align		4
        /*005c*/ 	.byte	0x04, 0x1c
        /*005e*/ 	.short	(.L_56 - .L_55)


	//   ....[0]....
.L_55:
        /*0060*/ 	.word	0x00000c90


	//   ....[1]....
        /*0064*/ 	.word	0x00000cd0


	//   ....[2]....
        /*0068*/ 	.word	0x00001a10


	//----- nvinfo : EIATTR_CBANK_PARAM_SIZE
	.align		4
.L_56:
        /*006c*/ 	.byte	0x03, 0x19
        /*006e*/ 	.short	0x0014


	//----- nvinfo : EIATTR_PARAM_CBANK
	.align		4
        /*0070*/ 	.byte	0x04, 0x0a
        /*0072*/ 	.short	(.L_58 - .L_57)
	.align		4
.L_57:
        /*0074*/ 	.word	index@(.nv.constant0._Z9reductionPmjjj)
        /*0078*/ 	.short	0x0380
        /*007a*/ 	.short	0x0014


	//----- nvinfo : EIATTR_SW_WAR
	.align		4
.L_58:
        /*007c*/ 	.byte	0x04, 0x36
        /*007e*/ 	.short	(.L_60 - .L_59)
.L_59:
        /*0080*/ 	.word	0x00000008
.L_60:


//--------------------- .nv.callgraph             --------------------------
	.section	.nv.callgraph,"",@"SHT_CUDA_CALLGRAPH"
	.align	4
	.sectionentsize	8
	.align		4
        /*0000*/ 	.word	0x00000000
	.align		4
        /*0004*/ 	.word	0xffffffff
	.align		4
        /*0008*/ 	.word	0x00000000
	.align		4
        /*000c*/ 	.word	0xfffffffe
	.align		4
        /*0010*/ 	.word	0x00000000
	.align		4
        /*0014*/ 	.word	0xfffffffd
	.align		4
        /*0018*/ 	.word	0x00000000
	.align		4
        /*001c*/ 	.word	0xfffffffc


//--------------------- .nv.constant3             --------------------------
	.section	.nv.constant3,"a",@progbits
.nv.constant3:
	.type		alleles,@object
	.size		alleles,(.L_0 - alleles)
alleles:
	.zero		2496
.L_0:


//--------------------- .text._Z7pearsonPmPfjjjjjj --------------------------
	.section	.text._Z7pearsonPmPfjjjjjj,"ax",@progbits
	.align	128
        .global         _Z7pearsonPmPfjjjjjj
        .type           _Z7pearsonPmPfjjjjjj,@function
        .size           _Z7pearsonPmPfjjjjjj,(.L_x_136 - _Z7pearsonPmPfjjjjjj)
        .other          _Z7pearsonPmPfjjjjjj,@"STO_CUDA_ENTRY STV_DEFAULT"
_Z7pearsonPmPfjjjjjj:
.text._Z7pearsonPmPfjjjjjj:
[----:B------:R-:W0:Y:S01]  /*0000*/  LDC R1, c[0x0][0x37c] ;  /* 0x0000df00ff017b82 */ /* 0x000e220000000800 */
[----:B------:R-:W1:Y:S07]  /*0010*/  S2R R3, SR_TID.Y ;  /* 0x0000000000037919 */ /* 0x000e6e0000002200 */
[----:B------:R-:W1:Y:S01]  /*0020*/  S2UR UR4, SR_CTAID.Y ;  /* 0x00000000000479c3 */ /* 0x000e620000002600 */
[----:B------:R-:W2:Y:S01]  /*0030*/  LDCU.64 UR6, c[0x0][0x398] ;  /* 0x00007300ff0677ac */ /* 0x000ea20008000a00 */
[----:B0-----:R-:W-:Y:S01]  /*0040*/  IADD3 R1, PT, PT, R1, -0x10, RZ ;  /* 0xfffffff001017810 */ /* 0x001fe20007ffe0ff */
[----:B------:R-:W0:Y:S01]  /*0050*/  S2R R5, SR_TID.X ;  /* 0x0000000000057919 */ /* 0x000e220000002100 */
[----:B------:R-:W3:Y:S04]  /*0060*/  LDCU UR8, c[0x0][0x3a0] ;  /* 0x00007400ff0877ac */ /* 0x000ee80008000800 */
[----:B------:R-:W1:Y:S08]  /*0070*/  LDC R2, c[0x0][0x364] ;  /* 0x0000d900ff027b82 */ /* 0x000e700000000800 */
[----:B------:R-:W0:Y:S08]  /*0080*/  S2UR UR5, SR_CTAID.X ;  /* 0x00000000000579c3 */ /* 0x000e300000002500 */
[----:B------:R-:W0:Y:S08]  /*0090*/  LDC R0, c[0x0][0x360] ;  /* 0x0000d800ff007b82 */ /* 0x000e300000000800 */
[----:B------:R-:W2:Y:S01]  /*00a0*/  LDC R4, c[0x0][0x394] ;  /* 0x0000e500ff047b82 */ /* 0x000ea20000000800 */
[----:B-1----:R-:W-:-:S02]  /*00b0*/  IMAD R2, R2, UR4, R3 ;  /* 0x0000000402027c24 */ /* 0x002fc4000f8e0203 */
[----:B0-----:R-:W-:Y:S02]  /*00c0*/  IMAD R3, R0, UR5, R5 ;  /* 0x0000000500037c24 */ /* 0x001fe4000f8e0205 */
[C---:B--2---:R-:W-:Y:S02]  /*00d0*/  IMAD R12, R4.reuse, UR6, R2 ;  /* 0x00000006040c7c24 */ /* 0x044fe4000f8e0202 */
[----:B------:R-:W-:-:S05]  /*00e0*/  IMAD R4, R4, UR7, R3 ;  /* 0x0000000704047c24 */ /* 0x000fca000f8e0203 */
[----:B------:R-:W-:-:S04]  /*00f0*/  VIMNMX.U32 R0, PT, PT, R12, R4, !PT ;  /* 0x000000040c007248 */ /* 0x000fc80007fe0000 */
[----:B---3--:R-:W-:-:S04]  /*0100*/  ISETP.GE.U32.AND P0, PT, R0, UR8, PT ;  /* 0x0000000800007c0c */ /* 0x008fc8000bf06070 */
[----:B------:R-:W-:-:S13]  /*0110*/  ISETP.LE.U32.OR P0, PT, R12, R4, P0 ;  /* 0x000000040c00720c */ /* 0x000fda0000703470 */
[----:B------:R-:W-:Y:S05]  /*0120*/  @P0 EXIT ;  /* 0x000000000000094d */ /* 0x000fea0003800000 */
[----:B------:R-:W-:Y:S01]  /*0130*/  HFMA2 R19, -RZ, RZ, 0, 1.430511474609375e-06 ;  /* 0x00000018ff137431 */ /* 0x000fe200000001ff */
[----:B------:R-:W-:Y:S01]  /*0140*/  BSSY.RECONVERGENT B0, `(.L_x_0) ;  /* 0x0000209000007945 */ /* 0x000fe20003800200 */
[----:B------:R-:W-:Y:S01]  /*0150*/  IMAD.MOV.U32 R18, RZ, RZ, 0x6 ;  /* 0x00000006ff127424 */ /* 0x000fe200078e00ff */
[----:B------:R-:W-:Y:S01]  /*0160*/  MOV R17, 0x73f8c ;  /* 0x00073f8c00117802 */ /* 0x000fe20000000f00 */
[----:B------:R-:W-:Y:S01]  /*0170*/  IMAD.MOV.U32 R13, RZ, RZ, RZ ;  /* 0x000000ffff0d7224 */ /* 0x000fe200078e00ff */
[----:B------:R-:W-:Y:S01]  /*0180*/  PRMT R16, RZ, 0x7610, R16 ;  /* 0x00007610ff107816 */ /* 0x000fe20000000010 */
[----:B------:R-:W-:-:S07]  /*0190*/  IMAD.MOV.U32 R0, RZ, RZ, RZ ;  /* 0x000000ffff007224 */ /* 0x000fce00078e00ff */
.L_x_42:
[----:B0-----:R-:W-:Y:S01]  /*01a0*/  BSSY.RECONVERGENT B1, `(.L_x_1) ;  /* 0x000009c000017945 */ /* 0x001fe20003800200 */
.L_x_19:
[-C--:B------:R-:W-:Y:S02]  /*01b0*/  ISETP.GE.AND P0, PT, R12, R17.reuse, PT ;  /* 0x000000110c00720c */ /* 0x080fe40003f06270 */
[----:B------:R-:W-:-:S11]  /*01c0*/  MOV R20, R17 ;  /* 0x0000001100147202 */ /* 0x000fd60000000f00 */
[----:B------:R-:W-:Y:S05]  /*01d0*/  @!P0 BRA `(.L_x_2) ;  /* 0x0000000800608947 */ /* 0x000fea0003800000 */
[----:B------:R-:W-:Y:S01]  /*01e0*/  VIADD R16, R16, 0x1 ;  /* 0x0000000110107836 */ /* 0x000fe20000000000 */
[----:B------:R-:W-:Y:S01]  /*01f0*/  LOP3.LUT R5, R19, 0xff, RZ, 0xc0, !PT ;  /* 0x000000ff13057812 */ /* 0x000fe200078ec0ff */
[----:B------:R-:W-:Y:S03]  /*0200*/  BSSY.RECONVERGENT B2, `(.L_x_3) ;  /* 0x0000092000027945 */ /* 0x000fe60003800200 */
[----:B------:R-:W-:-:S04]  /*0210*/  LOP3.LUT R6, R16, 0xffff, RZ, 0xc0, !PT ;  /* 0x0000ffff10067812 */ /* 0x000fc800078ec0ff */
[----:B------:R-:W-:-:S04]  /*0220*/  LOP3.LUT R6, R6, 0xffffff00, RZ, 0xcf, !PT ;  /* 0xffffff0006067812 */ /* 0x000fc800078ecfff */
[----:B------:R-:W-:Y:S01]  /*0230*/  IADD3 R5, PT, PT, R5, R6, RZ ;  /* 0x0000000605057210 */ /* 0x000fe20007ffe0ff */
[----:B------:R-:W-:-:S03]  /*0240*/  IMAD.MOV.U32 R6, RZ, RZ, RZ ;  /* 0x000000ffff067224 */ /* 0x000fc600078e00ff */
[----:B------:R-:W-:-:S13]  /*0250*/  ISETP.GE.AND P0, PT, R5, RZ, PT ;  /* 0x000000ff0500720c */ /* 0x000fda0003f06270 */
[----:B------:R-:W-:Y:S05]  /*0260*/  @!P0 BRA `(.L_x_4) ;  /* 0x00000008002c8947 */ /* 0x000fea0003800000 */
[C---:B------:R-:W-:Y:S01]  /*0270*/  LOP3.LUT P0, R6, R18.reuse, 0xff, RZ, 0xc0, !PT ;  /* 0x000000ff12067812 */ /* 0x040fe2000780c0ff */
[----:B------:R-:W-:Y:S01]  /*0280*/  BSSY.RECONVERGENT B3, `(.L_x_5) ;  /* 0x0000034000037945 */ /* 0x000fe20003800200 */
[----:B------:R-:W-:Y:S01]  /*0290*/  HFMA2 R8, -RZ, RZ, 0, 5.9604644775390625e-08 ;  /* 0x00000001ff087431 */ /* 0x000fe200000001ff */
[----:B------:R-:W-:Y:S01]  /*02a0*/  LOP3.LUT R14, R18, 0xff, RZ, 0xc0, !PT ;  /* 0x000000ff120e7812 */ /* 0x000fe200078ec0ff */
[----:B------:R-:W-:-:S09]  /*02b0*/  IMAD.MOV.U32 R10, RZ, RZ, RZ ;  /* 0x000000ffff0a7224 */ /* 0x000fd200078e00ff */
[----:B------:R-:W-:Y:S05]  /*02c0*/  @!P0 BRA `(.L_x_6) ;  /* 0x0000000000bc8947 */ /* 0x000fea0003800000 */
[----:B------:R-:W-:Y:S01]  /*02d0*/  ISETP.GE.U32.AND P0, PT, R6, 0x4, PT ;  /* 0x000000040600780c */ /* 0x000fe20003f06070 */
[----:B------:R-:W-:Y:S01]  /*02e0*/  BSSY.RECONVERGENT B4, `(.L_x_7) ;  /* 0x000001d000047945 */ /* 0x000fe20003800200 */
[----:B------:R-:W-:Y:S01]  /*02f0*/  LOP3.LUT R13, R14, 0x3, RZ, 0xc0, !PT ;  /* 0x000000030e0d7812 */ /* 0x000fe200078ec0ff */
[----:B------:R-:W-:Y:S01]  /*0300*/  IMAD.MOV.U32 R10, RZ, RZ, RZ ;  /* 0x000000ffff0a7224 */ /* 0x000fe200078e00ff */
[----:B------:R-:W-:Y:S02]  /*0310*/  MOV R8, 0x1 ;  /* 0x0000000100087802 */ /* 0x000fe40000000f00 */
[----:B------:R-:W-:Y:S02]  /*0320*/  ISETP.NE.AND P1, PT, R13, RZ, PT ;  /* 0x000000ff0d00720c */ /* 0x000fe40003f25270 */
[----:B------:R-:W-:-:S05]  /*0330*/  MOV R7, 0x1 ;  /* 0x0000000100077802 */ /* 0x000fca0000000f00 */
[----:B------:R-:W-:Y:S06]  /*0340*/  @!P0 BRA `(.L_x_8) ;  /* 0x0000000000588947 */ /* 0x000fec0003800000 */
[----:B------:R-:W-:Y:S01]  /*0350*/  LOP3.LUT R6, R14, 0xfc, RZ, 0xc0, !PT ;  /* 0x000000fc0e067812 */ /* 0x000fe200078ec0ff */
[----:B------:R-:W-:Y:S01]  /*0360*/  IMAD.MOV.U32 R8, RZ, RZ, 0x1 ;  /* 0x00000001ff087424 */ /* 0x000fe200078e00ff */
[----:B------:R-:W-:Y:S01]  /*0370*/  MOV R10, RZ ;  /* 0x000000ff000a7202 */ /* 0x000fe20000000f00 */
[----:B------:R-:W-:-:S07]  /*0380*/  IMAD.MOV.U32 R7, RZ, RZ, 0x1 ;  /* 0x00000001ff077424 */ /* 0x000fce00078e00ff */
.L_x_9:
[-C--:B------:R-:W-:Y:S01]  /*0390*/  IMAD R15, R10, R7.reuse, RZ ;  /* 0x000000070a0f7224 */ /* 0x080fe200078e02ff */
[----:B------:R-:W-:Y:S01]  /*03a0*/  IADD3 R11, PT, PT, R7, 0x1, RZ ;  /* 0x00000001070b7810 */ /* 0x000fe20007ffe0ff */
[----:B------:R-:W-:-:S04]  /*03b0*/  IMAD.WIDE.U32 R8, R8, R7, RZ ;  /* 0x0000000708087225 */ /* 0x000fc800078e00ff */
[----:B------:R-:W-:Y:S02]  /*03c0*/  IMAD.IADD R10, R9, 0x1, R15 ;  /* 0x00000001090a7824 */ /* 0x000fe400078e020f */
[----:B------:R-:W-:-:S04]  /*03d0*/  IMAD.WIDE.U32 R8, R8, R11, RZ ;  /* 0x0000000b08087225 */ /* 0x000fc800078e00ff */
[----:B------:R-:W-:Y:S01]  /*03e0*/  IMAD R15, R10, R11, RZ ;  /* 0x0000000b0a0f7224 */ /* 0x000fe200078e02ff */
[----:B------:R-:W-:-:S03]  /*03f0*/  IADD3 R11, PT, PT, R7, 0x2, RZ ;  /* 0x00000002070b7810 */ /* 0x000fc60007ffe0ff */
[----:B------:R-:W-:Y:S02]  /*0400*/  IMAD.IADD R10, R9, 0x1, R15 ;  /* 0x00000001090a7824 */ /* 0x000fe400078e020f */
[----:B------:R-:W-:-:S04]  /*0410*/  IMAD.WIDE.U32 R8, R8, R11, RZ ;  /* 0x0000000b08087225 */ /* 0x000fc800078e00ff */
[----:B------:R-:W-:Y:S01]  /*0420*/  IMAD R15, R10, R11, RZ ;  /* 0x0000000b0a0f7224 */ /* 0x000fe200078e02ff */
[C---:B------:R-:W-:Y:S01]  /*0430*/  IADD3 R11, PT, PT, R7.reuse, 0x3, RZ ;  /* 0x00000003070b7810 */ /* 0x040fe20007ffe0ff */
[----:B------:R-:W-:Y:S02]  /*0440*/  VIADD R7, R7, 0x4 ;  /* 0x0000000407077836 */ /* 0x000fe40000000000 */
[----:B------:R-:W-:Y:S01]  /*0450*/  IMAD.IADD R10, R9, 0x1, R15 ;  /* 0x00000001090a7824 */ /* 0x000fe200078e020f */
[----:B------:R-:W-:Y:S01]  /*0460*/  ISETP.NE.AND P0, PT, R11, R6, PT ;  /* 0x000000060b00720c */ /* 0x000fe20003f05270 */
[----:B------:R-:W-:-:S04]  /*0470*/  IMAD.WIDE.U32 R8, R8, R11, RZ ;  /* 0x0000000b08087225 */ /* 0x000fc800078e00ff */
[----:B------:R-:W-:-:S05]  /*0480*/  IMAD R11, R10, R11, RZ ;  /* 0x0000000b0a0b7224 */ /* 0x000fca00078e02ff */
[----:B------:R-:W-:-:S03]  /*0490*/  IADD3 R10, PT, PT, R9, R11, RZ ;  /* 0x0000000b090a7210 */ /* 0x000fc60007ffe0ff */
[----:B------:R-:W-:Y:S05]  /*04a0*/  @P0 BRA `(.L_x_9) ;  /* 0xfffffffc00b80947 */ /* 0x000fea000383ffff */
.L_x_8:
[----:B------:R-:W-:Y:S05]  /*04b0*/  BSYNC.RECONVERGENT B4 ;  /* 0x0000000000047941 */ /* 0x000fea0003800200 */
.L_x_7:
[----:B------:R-:W-:Y:S05]  /*04c0*/  @!P1 BRA `(.L_x_6) ;  /* 0x00000000003c9947 */ /* 0x000fea0003800000 */
[----:B------:R-:W-:Y:S01]  /*04d0*/  ISETP.NE.AND P0, PT, R13, 0x1, PT ;  /* 0x000000010d00780c */ /* 0x000fe20003f05270 */
[-C--:B------:R-:W-:Y:S02]  /*04e0*/  IMAD R11, R10, R7.reuse, RZ ;  /* 0x000000070a0b7224 */ /* 0x080fe400078e02ff */
[----:B------:R-:W-:-:S05]  /*04f0*/  IMAD.WIDE.U32 R8, R8, R7, RZ ;  /* 0x0000000708087225 */ /* 0x000fca00078e00ff */
[----:B------:R-:W-:-:S05]  /*0500*/  IADD3 R10, PT, PT, R9, R11, RZ ;  /* 0x0000000b090a7210 */ /* 0x000fca0007ffe0ff */
[----:B------:R-:W-:Y:S05]  /*0510*/  @!P0 BRA `(.L_x_6) ;  /* 0x0000000000288947 */ /* 0x000fea0003800000 */
[----:B------:R-:W-:Y:S01]  /*0520*/  ISETP.NE.AND P0, PT, R13, 0x2, PT ;  /* 0x000000020d00780c */ /* 0x000fe20003f05270 */
[----:B------:R-:W-:-:S04]  /*0530*/  VIADD R9, R7, 0x1 ;  /* 0x0000000107097836 */ /* 0x000fc80000000000 */
[-C--:B------:R-:W-:Y:S02]  /*0540*/  IMAD R11, R10, R9.reuse, RZ ;  /* 0x000000090a0b7224 */ /* 0x080fe400078e02ff */
[----:B------:R-:W-:-:S04]  /*0550*/  IMAD.WIDE.U32 R8, R8, R9, RZ ;  /* 0x0000000908087225 */ /* 0x000fc800078e00ff */
[----:B------:R-:W-:Y:S02]  /*0560*/  IMAD.IADD R10, R9, 0x1, R11 ;  /* 0x00000001090a7824 */ /* 0x000fe400078e020b */
[----:B------:R-:W-:-:S05]  /*0570*/  @P0 IADD3 R7, PT, PT, R7, 0x2, RZ ;  /* 0x0000000207070810 */ /* 0x000fca0007ffe0ff */
[-C--:B------:R-:W-:Y:S02]  /*0580*/  @P0 IMAD R9, R10, R7.reuse, RZ ;  /* 0x000000070a090224 */ /* 0x080fe400078e02ff */
[----:B------:R-:W-:-:S04]  /*0590*/  @P0 IMAD.WIDE.U32 R6, R8, R7, RZ ;  /* 0x0000000708060225 */ /* 0x000fc800078e00ff */
[----:B------:R-:W-:Y:S01]  /*05a0*/  @P0 IMAD.MOV.U32 R8, RZ, RZ, R6 ;  /* 0x000000ffff080224 */ /* 0x000fe200078e0006 */
[----:B------:R-:W-:-:S07]  /*05b0*/  @P0 IADD3 R10, PT, PT, R7, R9, RZ ;  /* 0x00000009070a0210 */ /* 0x000fce0007ffe0ff */
.L_x_6:
[----:B------:R-:W-:Y:S05]  /*05c0*/  BSYNC.RECONVERGENT B3 ;  /* 0x0000000000037941 */ /* 0x000fea0003800200 */
.L_x_5:
[----:B------:R-:W-:Y:S01]  /*05d0*/  LOP3.LUT P0, RZ, R18, 0xff, RZ, 0xc0, !PT ;  /* 0x000000ff12ff7812 */ /* 0x000fe2000780c0ff */
[----:B------:R-:W-:Y:S01]  /*05e0*/  BSSY.RECONVERGENT B3, `(.L_x_10) ;  /* 0x0000034000037945 */ /* 0x000fe20003800200 */
[----:B------:R-:W-:Y:S02]  /*05f0*/  HFMA2 R6, -RZ, RZ, 0, 5.9604644775390625e-08 ;  /* 0x00000001ff067431 */ /* 0x000fe400000001ff */
[----:B------:R-:W-:-:S09]  /*0600*/  IMAD.MOV.U32 R22, RZ, RZ, RZ ;  /* 0x000000ffff167224 */ /* 0x000fd200078e00ff */
[----:B------:R-:W-:Y:S05]  /*0610*/  @!P0 BRA `(.L_x_11) ;  /* 0x0000000000c08947 */ /* 0x000fea0003800000 */
[C---:B------:R-:W-:Y:S01]  /*0620*/  ISETP.GT.AND P1, PT, R14.reuse, 0x3, PT ;  /* 0x000000030e00780c */ /* 0x040fe20003f24270 */
[----:B------:R-:W-:Y:S01]  /*0630*/  BSSY.RECONVERGENT B4, `(.L_x_12) ;  /* 0x000001a000047945 */ /* 0x000fe20003800200 */
[----:B------:R-:W-:Y:S01]  /*0640*/  PLOP3.LUT P0, PT, PT, PT, PT, 0x80, 0x8 ;  /* 0x000000000008781c */ /* 0x000fe20003f0f070 */
[----:B------:R-:W-:Y:S01]  /*0650*/  IMAD.MOV.U32 R6, RZ, RZ, 0x1 ;  /* 0x00000001ff067424 */ /* 0x000fe200078e00ff */
[----:B------:R-:W-:Y:S02]  /*0660*/  IADD3 R14, PT, PT, R14, R5, RZ ;  /* 0x000000050e0e7210 */ /* 0x000fe40007ffe0ff */
[----:B------:R-:W-:-:S07]  /*0670*/  MOV R22, RZ ;  /* 0x000000ff00167202 */ /* 0x000fce0000000f00 */
[----:B------:R-:W-:Y:S05]  /*0680*/  @!P1 BRA `(.L_x_13) ;  /* 0x0000000000509947 */ /* 0x000fea0003800000 */
[----:B------:R-:W-:Y:S01]  /*0690*/  PLOP3.LUT P0, PT, PT, PT, PT, 0x8, 0x80 ;  /* 0x000000000080781c */ /* 0x000fe20003f0e170 */
[----:B------:R-:W-:-:S12]  /*06a0*/  VIADD R9, R14, 0xfffffffd ;  /* 0xfffffffd0e097836 */ /* 0x000fd80000000000 */
.L_x_14:
[C---:B------:R-:W-:Y:S01]  /*06b0*/  IADD3 R7, PT, PT, R5.reuse, 0x1, RZ ;  /* 0x0000000105077810 */ /* 0x040fe20007ffe0ff */
[----:B------:R-:W-:-:S04]  /*06c0*/  VIADD R11, R5, 0x2 ;  /* 0x00000002050b7836 */ /* 0x000fc80000000000 */
[-C--:B------:R-:W-:Y:S02]  /*06d0*/  IMAD R13, R22, R7.reuse, RZ ;  /* 0x00000007160d7224 */ /* 0x080fe400078e02ff */
[----:B------:R-:W-:-:S05]  /*06e0*/  IMAD.WIDE.U32 R6, R6, R7, RZ ;  /* 0x0000000706067225 */ /* 0x000fca00078e00ff */
[----:B------:R-:W-:Y:S01]  /*06f0*/  IADD3 R22, PT, PT, R7, R13, RZ ;  /* 0x0000000d07167210 */ /* 0x000fe20007ffe0ff */
[----:B------:R-:W-:-:S04]  /*0700*/  IMAD.WIDE.U32 R6, R6, R11, RZ ;  /* 0x0000000b06067225 */ /* 0x000fc800078e00ff */
[----:B------:R-:W-:Y:S02]  /*0710*/  IMAD R13, R22, R11, RZ ;  /* 0x0000000b160d7224 */ /* 0x000fe400078e02ff */
[C---:B------:R-:W-:Y:S02]  /*0720*/  VIADD R11, R5.reuse, 0x3 ;  /* 0x00000003050b7836 */ /* 0x040fe40000000000 */
[----:B------:R-:W-:Y:S01]  /*0730*/  VIADD R5, R5, 0x4 ;  /* 0x0000000405057836 */ /* 0x000fe20000000000 */
[----:B------:R-:W-:Y:S01]  /*0740*/  IADD3 R22, PT, PT, R7, R13, RZ ;  /* 0x0000000d07167210 */ /* 0x000fe20007ffe0ff */
[----:B------:R-:W-:-:S03]  /*0750*/  IMAD.WIDE.U32 R6, R6, R11, RZ ;  /* 0x0000000b06067225 */ /* 0x000fc600078e00ff */
[----:B------:R-:W-:Y:S01]  /*0760*/  ISETP.GE.AND P1, PT, R5, R9, PT ;  /* 0x000000090500720c */ /* 0x000fe20003f26270 */
[----:B------:R-:W-:-:S05]  /*0770*/  IMAD R11, R22, R11, RZ ;  /* 0x0000000b160b7224 */ /* 0x000fca00078e02ff */
[----:B------:R-:W-:Y:S01]  /*0780*/  IADD3 R22, PT, PT, R7, R11, RZ ;  /* 0x0000000b07167210 */ /* 0x000fe20007ffe0ff */
[----:B------:R-:W-:-:S04]  /*0790*/  IMAD.WIDE.U32 R6, R6, R5, RZ ;  /* 0x0000000506067225 */ /* 0x000fc800078e00ff */
[----:B------:R-:W-:-:S04]  /*07a0*/  IMAD R11, R22, R5, RZ ;  /* 0x00000005160b7224 */ /* 0x000fc800078e02ff */
[----:B------:R-:W-:Y:S01]  /*07b0*/  IMAD.IADD R22, R7, 0x1, R11 ;  /* 0x0000000107167824 */ /* 0x000fe200078e020b */
[----:B------:R-:W-:Y:S06]  /*07c0*/  @!P1 BRA `(.L_x_14) ;  /* 0xfffffffc00b89947 */ /* 0x000fec000383ffff */
.L_x_13:
[----:B------:R-:W-:Y:S05]  /*07d0*/  BSYNC.RECONVERGENT B4 ;  /* 0x0000000000047941 */ /* 0x000fea0003800200 */
.L_x_12:
[----:B------:R-:W-:Y:S01]  /*07e0*/  IADD3 R7, PT, PT, -R5, R14, RZ ;  /* 0x0000000e05077210 */ /* 0x000fe20007ffe1ff */
[----:B------:R-:W-:Y:S03]  /*07f0*/  BSSY.RECONVERGENT B4, `(.L_x_15) ;  /* 0x000000c000047945 */ /* 0x000fe60003800200 */
[----:B------:R-:W-:-:S13]  /*0800*/  ISETP.GT.AND P1, PT, R7, 0x1, PT ;  /* 0x000000010700780c */ /* 0x000fda0003f24270 */
[----:B------:R-:W-:Y:S05]  /*0810*/  @!P1 BRA `(.L_x_16) ;  /* 0x0000000000249947 */ /* 0x000fea0003800000 */
[C---:B------:R-:W-:Y:S01]  /*0820*/  VIADD R7, R5.reuse, 0x1 ;  /* 0x0000000105077836 */ /* 0x040fe20000000000 */
[----:B------:R-:W-:Y:S02]  /*0830*/  IADD3 R5, PT, PT, R5, 0x2, RZ ;  /* 0x0000000205057810 */ /* 0x000fe40007ffe0ff */
[----:B------:R-:W-:Y:S01]  /*0840*/  PLOP3.LUT P0, PT, PT, PT, PT, 0x8, 0x80 ;  /* 0x000000000080781c */ /* 0x000fe20003f0e170 */
[-C--:B------:R-:W-:Y:S02]  /*0850*/  IMAD R9, R22, R7.reuse, RZ ;  /* 0x0000000716097224 */ /* 0x080fe400078e02ff */
[----:B------:R-:W-:-:S04]  /*0860*/  IMAD.WIDE.U32 R6, R6, R7, RZ ;  /* 0x0000000706067225 */ /* 0x000fc800078e00ff */
[----:B------:R-:W-:Y:S02]  /*0870*/  IMAD.IADD R22, R7, 0x1, R9 ;  /* 0x0000000107167824 */ /* 0x000fe400078e0209 */
[----:B------:R-:W-:-:S04]  /*0880*/  IMAD.WIDE.U32 R6, R6, R5, RZ ;  /* 0x0000000506067225 */ /* 0x000fc800078e00ff */
[----:B------:R-:W-:-:S05]  /*0890*/  IMAD R9, R22, R5, RZ ;  /* 0x0000000516097224 */ /* 0x000fca00078e02ff */
[----:B------:R-:W-:-:S07]  /*08a0*/  IADD3 R22, PT, PT, R7, R9, RZ ;  /* 0x0000000907167210 */ /* 0x000fce0007ffe0ff */
.L_x_16:
[----:B------:R-:W-:Y:S05]  /*08b0*/  BSYNC.RECONVERGENT B4 ;  /* 0x0000000000047941 */ /* 0x000fea0003800200 */
.L_x_15:
[----:B------:R-:W-:-:S13]  /*08c0*/  ISETP.LT.OR P0, PT, R5, R14, P0 ;  /* 0x0000000e0500720c */ /* 0x000fda0000701670 */
[----:B------:R-:W-:-:S04]  /*08d0*/  @P0 VIADD R5, R5, 0x1 ;  /* 0x0000000105050836 */ /* 0x000fc80000000000 */
[-C--:B------:R-:W-:Y:S02]  /*08e0*/  @P0 IMAD R7, R22, R5.reuse, RZ ;  /* 0x0000000516070224 */ /* 0x080fe400078e02ff */
[----:B------:R-:W-:-:S04]  /*08f0*/  @P0 IMAD.WIDE.U32 R14, R6, R5, RZ ;  /* 0x00000005060e0225 */ /* 0x000fc800078e00ff */
[----:B------:R-:W-:Y:S01]  /*0900*/  @P0 IMAD.MOV.U32 R6, RZ, RZ, R14 ;  /* 0x000000ffff060224 */ /* 0x000fe200078e000e */
[----:B------:R-:W-:-:S07]  /*0910*/  @P0 IADD3 R22, PT, PT, R15, R7, RZ ;  /* 0x000000070f160210 */ /* 0x000fce0007ffe0ff */
.L_x_11:
[----:B------:R-:W-:Y:S05]  /*0920*/  BSYNC.RECONVERGENT B3 ;  /* 0x0000000000037941 */ /* 0x000fea0003800200 */
.L_x_10:
[----:B------:R-:W-:Y:S01]  /*0930*/  LOP3.LUT R5, R22, R10, RZ, 0xfc, !PT ;  /* 0x0000000a16057212 */ /* 0x000fe200078efcff */
[----:B------:R-:W-:Y:S03]  /*0940*/  BSSY.RECONVERGENT B3, `(.L_x_4) ;  /* 0x000001d000037945 */ /* 0x000fe60003800200 */
[----:B------:R-:W-:-:S13]  /*0950*/  ISETP.NE.U32.AND P0, PT, R5, RZ, PT ;  /* 0x000000ff0500720c */ /* 0x000fda0003f05070 */
[----:B------:R-:W-:Y:S05]  /*0960*/  @P0 BRA `(.L_x_17) ;  /* 0x0000000000500947 */ /* 0x000fea0003800000 */
[----:B------:R-:W0:Y:S01]  /*0970*/  I2F.U32.RP R5, R8 ;  /* 0x0000000800057306 */ /* 0x000e220000209000 */
[----:B------:R-:W-:-:S07]  /*0980*/  ISETP.NE.U32.AND P2, PT, R8, RZ, PT ;  /* 0x000000ff0800720c */ /* 0x000fce0003f45070 */
[----:B0-----:R-:W0:Y:S02]  /*0990*/  MUFU.RCP R5, R5 ;  /* 0x0000000500057308 */ /* 0x001e240000001000 */
[----:B0-----:R-:W-:-:S06]  /*09a0*/  IADD3 R10, PT, PT, R5, 0xffffffe, RZ ;  /* 0x0ffffffe050a7810 */ /* 0x001fcc0007ffe0ff */
[----:B------:R0:W1:Y:S02]  /*09b0*/  F2I.FTZ.U32.TRUNC.NTZ R11, R10 ;  /* 0x0000000a000b7305 */ /* 0x000064000021f000 */
[----:B0-----:R-:W-:Y:S02]  /*09c0*/  HFMA2 R10, -RZ, RZ, 0, 0 ;  /* 0x00000000ff0a7431 */ /* 0x001fe400000001ff */
[----:B-1----:R-:W-:-:S04]  /*09d0*/  IMAD.MOV R7, RZ, RZ, -R11 ;  /* 0x000000ffff077224 */ /* 0x002fc800078e0a0b */
[----:B------:R-:W-:-:S04]  /*09e0*/  IMAD R7, R7, R8, RZ ;  /* 0x0000000807077224 */ /* 0x000fc800078e02ff */
[----:B------:R-:W-:-:S06]  /*09f0*/  IMAD.HI.U32 R11, R11, R7, R10 ;  /* 0x000000070b0b7227 */ /* 0x000fcc00078e000a */
[----:B------:R-:W-:-:S04]  /*0a00*/  IMAD.HI.U32 R11, R11, R6, RZ ;  /* 0x000000060b0b7227 */ /* 0x000fc800078e00ff */
[----:B------:R-:W-:-:S04]  /*0a10*/  IMAD.MOV R7, RZ, RZ, -R11 ;  /* 0x000000ffff077224 */ /* 0x000fc800078e0a0b */
[----:B------:R-:W-:-:S05]  /*0a20*/  IMAD R7, R8, R7, R6 ;  /* 0x0000000708077224 */ /* 0x000fca00078e0206 */
[----:B------:R-:W-:-:S13]  /*0a30*/  ISETP.GE.U32.AND P0, PT, R7, R8, PT ;  /* 0x000000080700720c */ /* 0x000fda0003f06070 */
[----:B------:R-:W-:Y:S01]  /*0a40*/  @P0 IADD3 R7, PT, PT, R7, -R8, RZ ;  /* 0x8000000807070210 */ /* 0x000fe20007ffe0ff */
[----:B------:R-:W-:-:S03]  /*0a50*/  @P0 VIADD R11, R11, 0x1 ;  /* 0x000000010b0b0836 */ /* 0x000fc60000000000 */
[----:B------:R-:W-:-:S13]  /*0a60*/  ISETP.GE.U32.AND P1, PT, R7, R8, PT ;  /* 0x000000080700720c */ /* 0x000fda0003f26070 */
[----:B------:R-:W-:Y:S02]  /*0a70*/  @P1 IADD3 R11, PT, PT, R11, 0x1, RZ ;  /* 0x000000010b0b1810 */ /* 0x000fe40007ffe0ff */
[----:B------:R-:W-:-:S05]  /*0a80*/  @!P2 LOP3.LUT R11, RZ, R8, RZ, 0x33, !PT ;  /* 0x00000008ff0ba212 */ /* 0x000fca00078e33ff */
[----:B------:R-:W-:Y:S01]  /*0a90*/  IMAD.MOV.U32 R6, RZ, RZ, R11 ;  /* 0x000000ffff067224 */ /* 0x000fe200078e000b */
[----:B------:R-:W-:Y:S06]  /*0aa0*/  BRA `(.L_x_18) ;  /* 0x0000000000187947 */ /* 0x000fec0003800000 */
.L_x_17:
[----:B------:R-:W-:Y:S01]  /*0ab0*/  MOV R5, R6 ;  /* 0x0000000600057202 */ /* 0x000fe20000000f00 */
[----:B------:R-:W-:Y:S01]  /*0ac0*/  IMAD.MOV.U32 R9, RZ, RZ, R22 ;  /* 0x000000ffff097224 */ /* 0x000fe200078e0016 */
[----:B------:R-:W-:Y:S02]  /*0ad0*/  MOV R7, R10 ;  /* 0x0000000a00077202 */ /* 0x000fe40000000f00 */
[----:B------:R-:W-:-:S07]  /*0ae0*/  MOV R6, 0xb00 ;  /* 0x00000b0000067802 */ /* 0x000fce0000000f00 */
[----:B------:R-:W-:Y:S05]  /*0af0*/  CALL.REL.NOINC `($__internal_0_$__cuda_sm20_div_u64) ;  /* 0x0000004c00b07944 */ /* 0x000fea0003c00000 */
[----:B------:R-:W-:-:S07]  /*0b00*/  IMAD.MOV.U32 R6, RZ, RZ, R5 ;  /* 0x000000ffff067224 */ /* 0x000fce00078e0005 */
.L_x_18:
[----:B------:R-:W-:Y:S05]  /*0b10*/  BSYNC.RECONVERGENT B3 ;  /* 0x0000000000037941 */ /* 0x000fea0003800200 */
.L_x_4:
[----:B------:R-:W-:Y:S05]  /*0b20*/  BSYNC.RECONVERGENT B2 ;  /* 0x0000000000027941 */ /* 0x000fea0003800200 */
.L_x_3:
[----:B------:R-:W-:Y:S01]  /*0b30*/  IADD3 R17, PT, PT, R6, R17, RZ ;  /* 0x0000001106117210 */ /* 0x000fe20007ffe0ff */
[----:B------:R-:W-:Y:S01]  /*0b40*/  IMAD.MOV.U32 R13, RZ, RZ, R20 ;  /* 0x000000ffff0d7224 */ /* 0x000fe200078e0014 */
[----:B------:R-:W-:Y:S06]  /*0b50*/  BRA `(.L_x_19) ;  /* 0xfffffff400947947 */ /* 0x000fec000383ffff */
.L_x_2:
[----:B------:R-:W-:Y:S05]  /*0b60*/  BSYNC.RECONVERGENT B1 ;  /* 0x0000000000017941 */ /* 0x000fea0003800200 */
.L_x_1:
[----:B------:R-:W-:Y:S01]  /*0b70*/  IADD3 R5, PT, PT, RZ, -R19, RZ ;  /* 0x80000013ff057210 */ /* 0x000fe20007ffe0ff */
[----:B------:R-:W-:Y:S01]  /*0b80*/  IMAD.IADD R6, R1, 0x1, R0 ;  /* 0x0000000101067824 */ /* 0x000fe200078e0200 */
[----:B------:R-:W-:Y:S02]  /*0b90*/  ISETP.GE.AND P0, PT, R0, 0x6, PT ;  /* 0x000000060000780c */ /* 0x000fe40003f06270 */
[----:B------:R-:W-:-:S04]  /*0ba0*/  PRMT R5, R5, 0x7710, RZ ;  /* 0x0000771005057816 */ /* 0x000fc800000000ff */
[----:B------:R-:W-:-:S05]  /*0bb0*/  IADD3 R5, PT, PT, R16, 0x18, R5 ;  /* 0x0000001810057810 */ /* 0x000fca0007ffe005 */
[----:B------:R0:W-:Y:S02]  /*0bc0*/  STL.U8 [R6], R5 ;  /* 0x0000000506007387 */ /* 0x0001e40000100000 */
[----:B------:R-:W-:Y:S05]  /*0bd0*/  @P0 BRA `(.L_x_20) ;  /* 0x00000014007c0947 */ /* 0x000fea0003800000 */
[----:B------:R-:W-:Y:S01]  /*0be0*/  IADD3 R20, PT, PT, RZ, -R16, RZ ;  /* 0x80000010ff147210 */ /* 0x000fe20007ffe0ff */
[----:B------:R-:W-:Y:S01]  /*0bf0*/  VIADD R9, R18, 0xffffffff ;  /* 0xffffffff12097836 */ /* 0x000fe20000000000 */
[----:B------:R-:W-:Y:S01]  /*0c00*/  IADD3 R12, PT, PT, R12, -R13, RZ ;  /* 0x8000000d0c0c7210 */ /* 0x000fe20007ffe0ff */
[----:B------:R-:W-:Y:S01]  /*0c10*/  BSSY.RECONVERGENT B1, `(.L_x_21) ;  /* 0x000015a000017945 */ /* 0x000fe20003800200 */
[----:B------:R-:W-:Y:S01]  /*0c20*/  PRMT R20, R20, 0x7710, RZ ;  /* 0x0000771014147816 */ /* 0x000fe200000000ff */
[----:B------:R-:W-:Y:S01]  /*0c30*/  HFMA2 R13, -RZ, RZ, 0, 0 ;  /* 0x00000000ff0d7431 */ /* 0x000fe200000001ff */
[----:B------:R-:W-:Y:S01]  /*0c40*/  IADD3 R0, PT, PT, R0, 0x1, RZ ;  /* 0x0000000100007810 */ /* 0x000fe20007ffe0ff */
[----:B------:R-:W-:Y:S01]  /*0c50*/  IMAD.MOV.U32 R17, RZ, RZ, RZ ;  /* 0x000000ffff117224 */ /* 0x000fe200078e00ff */
[----:B------:R-:W-:Y:S01]  /*0c60*/  PRMT R18, R9, 0x7610, R18 ;  /* 0x0000761009127816 */ /* 0x000fe20000000012 */
[----:B------:R-:W-:Y:S01]  /*0c70*/  IMAD.IADD R20, R19, 0x1, R20 ;  /* 0x0000000113147824 */ /* 0x000fe200078e0214 */
[----:B------:R-:W-:-:S02]  /*0c80*/  PRMT R16, RZ, 0x7610, R16 ;  /* 0x00007610ff107816 */ /* 0x000fc40000000010 */
[----:B------:R-:W-:Y:S02]  /*0c90*/  PRMT R19, RZ, 0x7610, R19 ;  /* 0x00007610ff137816 */ /* 0x000fe40000000013 */
[----:B------:R-:W-:-:S13]  /*0ca0*/  LOP3.LUT P0, RZ, R20, 0xff, RZ, 0xc0, !PT ;  /* 0x000000ff14ff7812 */ /* 0x000fda000780c0ff */
[----:B------:R-:W-:Y:S05]  /*0cb0*/  @!P0 BRA `(.L_x_22) ;  /* 0x00000014003c8947 */ /* 0x000fea0003800000 */
[----:B------:R-:W-:Y:S01]  /*0cc0*/  LOP3.LUT P0, R14, R18, 0xff, RZ, 0xc0, !PT ;  /* 0x000000ff120e7812 */ /* 0x000fe2000780c0ff */
[----:B------:R-:W-:Y:S01]  /*0cd0*/  BSSY.RECONVERGENT B2, `(.L_x_23) ;  /* 0x0000039000027945 */ /* 0x000fe20003800200 */
[----:B0-----:R-:W-:Y:S01]  /*0ce0*/  LOP3.LUT R6, R20, 0xff, RZ, 0xc0, !PT ;  /* 0x000000ff14067812 */ /* 0x001fe200078ec0ff */
[----:B------:R-:W-:Y:S01]  /*0cf0*/  IMAD.MOV.U32 R8, RZ, RZ, 0x1 ;  /* 0x00000001ff087424 */ /* 0x000fe200078e00ff */
[----:B------:R-:W-:Y:S02]  /*0d00*/  LOP3.LUT R9, R9, 0xff, RZ, 0xc0, !PT ;  /* 0x000000ff09097812 */ /* 0x000fe400078ec0ff */
[----:B------:R-:W-:Y:S01]  /*0d10*/  MOV R7, RZ ;  /* 0x000000ff00077202 */ /* 0x000fe20000000f00 */
[----:B------:R-:W-:-:S06]  /*0d20*/  VIADD R5, R6, 0xffffffff ;  /* 0xffffffff06057836 */ /* 0x000fcc0000000000 */
[----:B------:R-:W-:Y:S05]  /*0d30*/  @!P0 BRA `(.L_x_24) ;  /* 0x0000000000c88947 */ /* 0x000fea0003800000 */
[----:B------:R-:W-:Y:S01]  /*0d40*/  ISETP.GE.U32.AND P0, PT, R14, 0x4, PT ;  /* 0x000000040e00780c */ /* 0x000fe20003f06070 */
[----:B------:R-:W-:Y:S01]  /*0d50*/  BSSY.RECONVERGENT B3, `(.L_x_25) ;  /* 0x000001e000037945 */ /* 0x000fe20003800200 */
[----:B------:R-:W-:Y:S01]  /*0d60*/  LOP3.LUT R19, R9, 0x3, RZ, 0xc0, !PT ;  /* 0x0000000309137812 */ /* 0x000fe200078ec0ff */
[----:B------:R-:W-:Y:S01]  /*0d70*/  HFMA2 R15, -RZ, RZ, 0, 5.9604644775390625e-08 ;  /* 0x00000001ff0f7431 */ /* 0x000fe200000001ff */
[----:B------:R-:W-:Y:S01]  /*0d80*/  MOV R8, 0x1 ;  /* 0x0000000100087802 */ /* 0x000fe20000000f00 */
[----:B------:R-:W-:Y:S01]  /*0d90*/  IMAD.MOV.U32 R7, RZ, RZ, RZ ;  /* 0x000000ffff077224 */ /* 0x000fe200078e00ff */
[----:B------:R-:W-:-:S07]  /*0da0*/  ISETP.NE.AND P1, PT, R19, RZ, PT ;  /* 0x000000ff1300720c */ /* 0x000fce0003f25270 */
[----:B------:R-:W-:Y:S06]  /*0db0*/  @!P0 BRA `(.L_x_26) ;  /* 0x00000000005c8947 */ /* 0x000fec0003800000 */
[----:B------:R-:W-:Y:S01]  /*0dc0*/  LOP3.LUT R17, R9, 0xfc, RZ, 0xc0, !PT ;  /* 0x000000fc09117812 */ /* 0x000fe200078ec0ff */
[----:B------:R-:W-:Y:S01]  /*0dd0*/  IMAD.MOV.U32 R8, RZ, RZ, 0x1 ;  /* 0x00000001ff087424 */ /* 0x000fe200078e00ff */
[----:B------:R-:W-:Y:S01]  /*0de0*/  MOV R7, RZ ;  /* 0x000000ff00077202 */ /* 0x000fe20000000f00 */
[----:B------:R-:W-:-:S07]  /*0df0*/  IMAD.MOV.U32 R15, RZ, RZ, 0x1 ;  /* 0x00000001ff0f7424 */ /* 0x000fce00078e00ff */
.L_x_27:
        /* <DEDUP_REMOVED lines=10> */
[C---:B------:R-:W-:Y:S02]  /*0ea0*/  IADD3 R7, PT, PT, R15.reuse, 0x3, RZ ;  /* 0x000000030f077810 */ /* 0x040fe40007ffe0ff */
[----:B------:R-:W-:Y:S01]  /*0eb0*/  IADD3 R15, PT, PT, R15, 0x4, RZ ;  /* 0x000000040f0f7810 */ /* 0x000fe20007ffe0ff */
[----:B------:R-:W-:Y:S01]  /*0ec0*/  IMAD.IADD R8, R11, 0x1, R21 ;  /* 0x000000010b087824 */ /* 0x000fe200078e0215 */
[----:B------:R-:W-:Y:S01]  /*0ed0*/  ISETP.NE.AND P0, PT, R7, R17, PT ;  /* 0x000000110700720c */ /* 0x000fe20003f05270 */
[----:B------:R-:W-:-:S04]  /*0ee0*/  IMAD.WIDE.U32 R10, R10, R7, RZ ;  /* 0x000000070a0a7225 */ /* 0x000fc800078e00ff */
[----:B------:R-:W-:Y:S01]  /*0ef0*/  IMAD R7, R8, R7, RZ ;  /* 0x0000000708077224 */ /* 0x000fe200078e02ff */
[----:B------:R-:W-:-:S03]  /*0f00*/  MOV R8, R10 ;  /* 0x0000000a00087202 */ /* 0x000fc60000000f00 */
[----:B------:R-:W-:-:S04]  /*0f10*/  IMAD.IADD R7, R11, 0x1, R7 ;  /* 0x000000010b077824 */ /* 0x000fc800078e0207 */
[----:B------:R-:W-:Y:S05]  /*0f20*/  @P0 BRA `(.L_x_27) ;  /* 0xfffffffc00b40947 */ /* 0x000fea000383ffff */
.L_x_26:
[----:B------:R-:W-:Y:S05]  /*0f30*/  BSYNC.RECONVERGENT B3 ;  /* 0x0000000000037941 */ /* 0x000fea0003800200 */
.L_x_25:
[----:B------:R-:W-:Y:S05]  /*0f40*/  @!P1 BRA `(.L_x_24) ;  /* 0x0000000000449947 */ /* 0x000fea0003800000 */
[----:B------:R-:W-:Y:S01]  /*0f50*/  ISETP.NE.AND P0, PT, R19, 0x1, PT ;  /* 0x000000011300780c */ /* 0x000fe20003f05270 */
[----:B------:R-:W-:-:S04]  /*0f60*/  IMAD.WIDE.U32 R10, R8, R15, RZ ;  /* 0x0000000f080a7225 */ /* 0x000fc800078e00ff */
[----:B------:R-:W-:Y:S01]  /*0f70*/  IMAD R7, R7, R15, RZ ;  /* 0x0000000f07077224 */ /* 0x000fe200078e02ff */
[----:B------:R-:W-:-:S03]  /*0f80*/  MOV R8, R10 ;  /* 0x0000000a00087202 */ /* 0x000fc60000000f00 */
[----:B------:R-:W-:-:S04]  /*0f90*/  IMAD.IADD R7, R11, 0x1, R7 ;  /* 0x000000010b077824 */ /* 0x000fc800078e0207 */
[----:B------:R-:W-:Y:S05]  /*0fa0*/  @!P0 BRA `(.L_x_24) ;  /* 0x00000000002c8947 */ /* 0x000fea0003800000 */
[----:B------:R-:W-:Y:S01]  /*0fb0*/  ISETP.NE.AND P0, PT, R19, 0x2, PT ;  /* 0x000000021300780c */ /* 0x000fe20003f05270 */
[----:B------:R-:W-:-:S04]  /*0fc0*/  VIADD R10, R15, 0x1 ;  /* 0x000000010f0a7836 */ /* 0x000fc80000000000 */
[-C--:B------:R-:W-:Y:S02]  /*0fd0*/  IMAD R7, R7, R10.reuse, RZ ;  /* 0x0000000a07077224 */ /* 0x080fe400078e02ff */
[----:B------:R-:W-:-:S04]  /*0fe0*/  IMAD.WIDE.U32 R10, R8, R10, RZ ;  /* 0x0000000a080a7225 */ /* 0x000fc800078e00ff */
[----:B------:R-:W-:Y:S01]  /*0ff0*/  IMAD.IADD R7, R11, 0x1, R7 ;  /* 0x000000010b077824 */ /* 0x000fe200078e0207 */
[----:B------:R-:W-:Y:S02]  /*1000*/  MOV R8, R10 ;  /* 0x0000000a00087202 */ /* 0x000fe40000000f00 */
[----:B------:R-:W-:-:S05]  /*1010*/  @P0 IADD3 R15, PT, PT, R15, 0x2, RZ ;  /* 0x000000020f0f0810 */ /* 0x000fca0007ffe0ff */
[----:B------:R-:W-:-:S04]  /*1020*/  @P0 IMAD.WIDE.U32 R10, R8, R15, RZ ;  /* 0x0000000f080a0225 */ /* 0x000fc800078e00ff */
[----:B------:R-:W-:Y:S01]  /*1030*/  @P0 IMAD R17, R7, R15, RZ ;  /* 0x0000000f07110224 */ /* 0x000fe200078e02ff */
[----:B------:R-:W-:-:S03]  /*1040*/  @P0 MOV R8, R10 ;  /* 0x0000000a00080202 */ /* 0x000fc60000000f00 */
[----:B------:R-:W-:-:S07]  /*1050*/  @P0 IMAD.IADD R7, R11, 0x1, R17 ;  /* 0x000000010b070824 */ /* 0x000fce00078e0211 */
.L_x_24:
[----:B------:R-:W-:Y:S05]  /*1060*/  BSYNC.RECONVERGENT B2 ;  /* 0x0000000000027941 */ /* 0x000fea0003800200 */
.L_x_23:
[----:B------:R-:W-:Y:S01]  /*1070*/  ISETP.NE.AND P0, PT, R14, RZ, PT ;  /* 0x000000ff0e00720c */ /* 0x000fe20003f05270 */
[----:B------:R-:W-:Y:S01]  /*1080*/  BSSY.RECONVERGENT B2, `(.L_x_28) ;  /* 0x00000f3000027945 */ /* 0x000fe20003800200 */
[----:B------:R-:W-:Y:S02]  /*1090*/  HFMA2 R14, -RZ, RZ, 0, 0 ;  /* 0x00000000ff0e7431 */ /* 0x000fe400000001ff */
[----:B------:R-:W-:-:S09]  /*10a0*/  IMAD.MOV.U32 R24, RZ, RZ, 0x1 ;  /* 0x00000001ff187424 */ /* 0x000fd200078e00ff */
[----:B------:R-:W-:Y:S05]  /*10b0*/  @!P0 BRA `(.L_x_29) ;  /* 0x0000000c00bc8947 */ /* 0x000fea0003800000 */
[--C-:B------:R-:W-:Y:S01]  /*10c0*/  VIADDMNMX R9, R5, R9, R6.reuse, !PT ;  /* 0x0000000905097246 */ /* 0x100fe20007800106 */
[----:B------:R-:W-:Y:S01]  /*10d0*/  BSSY.RECONVERGENT B3, `(.L_x_30) ;  /* 0x00000d3000037945 */ /* 0x000fe20003800200 */
[----:B------:R-:W-:Y:S01]  /*10e0*/  IMAD.MOV.U32 R24, RZ, RZ, 0x1 ;  /* 0x00000001ff187424 */ /* 0x000fe200078e00ff */
[----:B------:R-:W-:Y:S02]  /*10f0*/  MOV R14, RZ ;  /* 0x000000ff000e7202 */ /* 0x000fe40000000f00 */
[----:B------:R-:W-:-:S05]  /*1100*/  IMAD.IADD R9, R9, 0x1, -R6 ;  /* 0x0000000109097824 */ /* 0x000fca00078e0a06 */
[C---:B------:R-:W-:Y:S02]  /*1110*/  ISETP.GE.U32.AND P0, PT, R9.reuse, 0x3, PT ;  /* 0x000000030900780c */ /* 0x040fe40003f06070 */
[----:B------:R-:W-:-:S04]  /*1120*/  IADD3 R17, PT, PT, R9, 0x1, RZ ;  /* 0x0000000109117810 */ /* 0x000fc80007ffe0ff */
[----:B------:R-:W-:-:S07]  /*1130*/  LOP3.LUT R9, R17, 0x3, RZ, 0xc0, !PT ;  /* 0x0000000311097812 */ /* 0x000fce00078ec0ff */
[----:B------:R-:W-:Y:S05]  /*1140*/  @!P0 BRA `(.L_x_31) ;  /* 0x0000000c002c8947 */ /* 0x000fea0003800000 */
[----:B------:R-:W-:Y:S01]  /*1150*/  LOP3.LUT R17, R17, 0xfffffffc, RZ, 0xc0, !PT ;  /* 0xfffffffc11117812 */ /* 0x000fe200078ec0ff */
[----:B------:R-:W-:Y:S01]  /*1160*/  BSSY.RELIABLE B4, `(.L_x_32) ;  /* 0x00000ad000047945 */ /* 0x000fe20003800100 */
[----:B------:R-:W-:Y:S01]  /*1170*/  IMAD.MOV.U32 R22, RZ, RZ, RZ ;  /* 0x000000ffff167224 */ /* 0x000fe200078e00ff */
[----:B------:R-:W-:Y:S01]  /*1180*/  MOV R24, 0x1 ;  /* 0x0000000100187802 */ /* 0x000fe20000000f00 */
[----:B------:R-:W-:Y:S01]  /*1190*/  IMAD.MOV.U32 R14, RZ, RZ, RZ ;  /* 0x000000ffff0e7224 */ /* 0x000fe200078e00ff */
[----:B------:R-:W-:-:S13]  /*11a0*/  ISETP.GT.AND P0, PT, R17, RZ, PT ;  /* 0x000000ff1100720c */ /* 0x000fda0003f04270 */
[----:B------:R-:W-:Y:S05]  /*11b0*/  @!P0 BRA `(.L_x_33) ;  /* 0x00000008009c8947 */ /* 0x000fea0003800000 */
[----:B------:R-:W-:Y:S01]  /*11c0*/  IADD3 R6, PT, PT, R17, -R22, RZ ;  /* 0x8000001611067210 */ /* 0x000fe20007ffe0ff */
[----:B------:R-:W-:Y:S01]  /*11d0*/  BSSY.RECONVERGENT B5, `(.L_x_34) ;  /* 0x000006a000057945 */ /* 0x000fe20003800200 */
[----:B------:R-:W-:Y:S02]  /*11e0*/  PLOP3.LUT P0, PT, PT, PT, PT, 0x80, 0x8 ;  /* 0x000000000008781c */ /* 0x000fe40003f0f070 */
[----:B------:R-:W-:-:S13]  /*11f0*/  ISETP.GT.AND P1, PT, R6, 0xc, PT ;  /* 0x0000000c0600780c */ /* 0x000fda0003f24270 */
[----:B------:R-:W-:Y:S05]  /*1200*/  @!P1 BRA `(.L_x_35) ;  /* 0x0000000400989947 */ /* 0x000fea0003800000 */
[----:B------:R-:W-:Y:S01]  /*1210*/  PLOP3.LUT P0, PT, PT, PT, PT, 0x8, 0x80 ;  /* 0x000000000080781c */ /* 0x000fe20003f0e170 */
[----:B------:R-:W-:-:S12]  /*1220*/  VIADD R6, R17, 0xfffffff4 ;  /* 0xfffffff411067836 */ /* 0x000fd80000000000 */
.L_x_36:
[----:B------:R-:W-:Y:S01]  /*1230*/  IADD3 R11, PT, PT, R5, 0x1, RZ ;  /* 0x00000001050b7810 */ /* 0x000fe20007ffe0ff */
[----:B------:R-:W-:-:S03]  /*1240*/  VIADD R22, R22, 0x10 ;  /* 0x0000001016167836 */ /* 0x000fc60000000000 */
[----:B------:R-:W-:Y:S01]  /*1250*/  SHF.R.S32.HI R15, RZ, 0x1f, R11 ;  /* 0x0000001fff0f7819 */ /* 0x000fe2000001140b */
[-C--:B------:R-:W-:Y:S01]  /*1260*/  IMAD R14, R14, R11.reuse, RZ ;  /* 0x0000000b0e0e7224 */ /* 0x080fe200078e02ff */
[----:B------:R-:W-:Y:S01]  /*1270*/  ISETP.GE.AND P1, PT, R22, R6, PT ;  /* 0x000000061600720c */ /* 0x000fe20003f26270 */
[----:B------:R-:W-:-:S04]  /*1280*/  IMAD.WIDE.U32 R10, R24, R11, RZ ;  /* 0x0000000b180a7225 */ /* 0x000fc800078e00ff */
[----:B------:R-:W-:Y:S02]  /*1290*/  IMAD R19, R15, R24, R14 ;  /* 0x000000180f137224 */ /* 0x000fe400078e020e */
[----:B------:R-:W-:-:S03]  /*12a0*/  VIADD R15, R5, 0x2 ;  /* 0x00000002050f7836 */ /* 0x000fc60000000000 */
[----:B------:R-:W-:Y:S02]  /*12b0*/  IADD3 R14, PT, PT, R11, R19, RZ ;  /* 0x000000130b0e7210 */ /* 0x000fe40007ffe0ff */
[----:B------:R-:W-:-:S03]  /*12c0*/  SHF.R.S32.HI R11, RZ, 0x1f, R15 ;  /* 0x0000001fff0b7819 */ /* 0x000fc6000001140f */
[-C--:B------:R-:W-:Y:S02]  /*12d0*/  IMAD R19, R14, R15.reuse, RZ ;  /* 0x0000000f0e137224 */ /* 0x080fe400078e02ff */
        /* <DEDUP_REMOVED lines=74> */
[C---:B------:R-:W-:Y:S02]  /*1780*/  VIADD R11, R5.reuse, 0xf ;  /* 0x0000000f050b7836 */ /* 0x040fe40000000000 */
[----:B------:R-:W-:Y:S01]  /*1790*/  VIADD R5, R5, 0x10 ;  /* 0x0000001005057836 */ /* 0x000fe20000000000 */
[----:B------:R-:W-:Y:S02]  /*17a0*/  IADD3 R10, PT, PT, R15, R19, RZ ;  /* 0x000000130f0a7210 */ /* 0x000fe40007ffe0ff */
[----:B------:R-:W-:-:S03]  /*17b0*/  SHF.R.S32.HI R15, RZ, 0x1f, R11 ;  /* 0x0000001fff0f7819 */ /* 0x000fc6000001140b */
[-C--:B------:R-:W-:Y:S02]  /*17c0*/  IMAD R19, R10, R11.reuse, RZ ;  /* 0x0000000b0a137224 */ /* 0x080fe400078e02ff */
[----:B------:R-:W-:-:S04]  /*17d0*/  IMAD.WIDE.U32 R10, R14, R11, RZ ;  /* 0x0000000b0e0a7225 */ /* 0x000fc800078e00ff */
[----:B------:R-:W-:-:S05]  /*17e0*/  IMAD R15, R15, R14, R19 ;  /* 0x0000000e0f0f7224 */ /* 0x000fca00078e0213 */
[----:B------:R-:W-:Y:S02]  /*17f0*/  IADD3 R14, PT, PT, R11, R15, RZ ;  /* 0x0000000f0b0e7210 */ /* 0x000fe40007ffe0ff */
[----:B------:R-:W-:-:S03]  /*1800*/  SHF.R.S32.HI R11, RZ, 0x1f, R5 ;  /* 0x0000001fff0b7819 */ /* 0x000fc60000011405 */
[-C--:B------:R-:W-:Y:S02]  /*1810*/  IMAD R19, R14, R5.reuse, RZ ;  /* 0x000000050e137224 */ /* 0x080fe400078e02ff */
[----:B------:R-:W-:-:S04]  /*1820*/  IMAD.WIDE.U32 R14, R10, R5, RZ ;  /* 0x000000050a0e7225 */ /* 0x000fc800078e00ff */
[----:B------:R-:W-:Y:S01]  /*1830*/  IMAD R11, R11, R10, R19 ;  /* 0x0000000a0b0b7224 */ /* 0x000fe200078e0213 */
[----:B------:R-:W-:-:S03]  /*1840*/  MOV R24, R14 ;  /* 0x0000000e00187202 */ /* 0x000fc60000000f00 */
[----:B------:R-:W-:Y:S01]  /*1850*/  IMAD.IADD R14, R15, 0x1, R11 ;  /* 0x000000010f0e7824 */ /* 0x000fe200078e020b */
[----:B------:R-:W-:Y:S06]  /*1860*/  @!P1 BRA `(.L_x_36) ;  /* 0xfffffff800709947 */ /* 0x000fec000383ffff */
.L_x_35:
[----:B------:R-:W-:Y:S05]  /*1870*/  BSYNC.RECONVERGENT B5 ;  /* 0x0000000000057941 */ /* 0x000fea0003800200 */
.L_x_34:
[----:B------:R-:W-:Y:S01]  /*1880*/  IADD3 R6, PT, PT, R17, -R22, RZ ;  /* 0x8000001611067210 */ /* 0x000fe20007ffe0ff */
[----:B------:R-:W-:Y:S03]  /*1890*/  BSSY.RECONVERGENT B5, `(.L_x_37) ;  /* 0x0000036000057945 */ /* 0x000fe60003800200 */
[----:B------:R-:W-:-:S13]  /*18a0*/  ISETP.GT.AND P1, PT, R6, 0x4, PT ;  /* 0x000000040600780c */ /* 0x000fda0003f24270 */
[----:B------:R-:W-:Y:S05]  /*18b0*/  @!P1 BRA `(.L_x_38) ;  /* 0x0000000000cc9947 */ /* 0x000fea0003800000 */
[----:B------:R-:W-:Y:S01]  /*18c0*/  VIADD R15, R5, 0x1 ;  /* 0x00000001050f7836 */ /* 0x000fe20000000000 */
[----:B------:R-:W-:Y:S02]  /*18d0*/  PLOP3.LUT P0, PT, PT, PT, PT, 0x8, 0x80 ;  /* 0x000000000080781c */ /* 0x000fe40003f0e170 */
[----:B------:R-:W-:Y:S01]  /*18e0*/  IADD3 R22, PT, PT, R22, 0x8, RZ ;  /* 0x0000000816167810 */ /* 0x000fe20007ffe0ff */
[-C--:B------:R-:W-:Y:S01]  /*18f0*/  IMAD R6, R14, R15.reuse, RZ ;  /* 0x0000000f0e067224 */ /* 0x080fe200078e02ff */
[----:B------:R-:W-:Y:S01]  /*1900*/  SHF.R.S32.HI R11, RZ, 0x1f, R15 ;  /* 0x0000001fff0b7819 */ /* 0x000fe2000001140f */
[----:B------:R-:W-:-:S04]  /*1910*/  IMAD.WIDE.U32 R14, R24, R15, RZ ;  /* 0x0000000f180e7225 */ /* 0x000fc800078e00ff */
[----:B------:R-:W-:Y:S01]  /*1920*/  IMAD R19, R11, R24, R6 ;  /* 0x000000180b137224 */ /* 0x000fe200078e0206 */
[----:B------:R-:W-:-:S03]  /*1930*/  IADD3 R11, PT, PT, R5, 0x2, RZ ;  /* 0x00000002050b7810 */ /* 0x000fc60007ffe0ff */
[----:B------:R-:W-:Y:S01]  /*1940*/  IMAD.IADD R6, R15, 0x1, R19 ;  /* 0x000000010f067824 */ /* 0x000fe200078e0213 */
[----:B------:R-:W-:-:S03]  /*1950*/  SHF.R.S32.HI R15, RZ, 0x1f, R11 ;  /* 0x0000001fff0f7819 */ /* 0x000fc6000001140b */
[-C--:B------:R-:W-:Y:S02]  /*1960*/  IMAD R6, R6, R11.reuse, RZ ;  /* 0x0000000b06067224 */ /* 0x080fe400078e02ff */
        /* <DEDUP_REMOVED lines=26> */
[C---:B------:R-:W-:Y:S02]  /*1b10*/  IADD3 R15, PT, PT, R5.reuse, 0x7, RZ ;  /* 0x00000007050f7810 */ /* 0x040fe40007ffe0ff */
[----:B------:R-:W-:Y:S01]  /*1b20*/  IADD3 R5, PT, PT, R5, 0x8, RZ ;  /* 0x0000000805057810 */ /* 0x000fe20007ffe0ff */
[----:B------:R-:W-:Y:S01]  /*1b30*/  IMAD.IADD R6, R11, 0x1, R19 ;  /* 0x000000010b067824 */ /* 0x000fe200078e0213 */
[----:B------:R-:W-:-:S03]  /*1b40*/  SHF.R.S32.HI R11, RZ, 0x1f, R15 ;  /* 0x0000001fff0b7819 */ /* 0x000fc6000001140f */
[-C--:B------:R-:W-:Y:S02]  /*1b50*/  IMAD R6, R6, R15.reuse, RZ ;  /* 0x0000000f06067224 */ /* 0x080fe400078e02ff */
[----:B------:R-:W-:-:S04]  /*1b60*/  IMAD.WIDE.U32 R14, R10, R15, RZ ;  /* 0x0000000f0a0e7225 */ /* 0x000fc800078e00ff */
[----:B------:R-:W-:-:S05]  /*1b70*/  IMAD R11, R11, R10, R6 ;  /* 0x0000000a0b0b7224 */ /* 0x000fca00078e0206 */
[----:B------:R-:W-:Y:S01]  /*1b80*/  IADD3 R6, PT, PT, R15, R11, RZ ;  /* 0x0000000b0f067210 */ /* 0x000fe20007ffe0ff */
[----:B------:R-:W-:Y:S01]  /*1b90*/  IMAD.WIDE.U32 R10, R14, R5, RZ ;  /* 0x000000050e0a7225 */ /* 0x000fe200078e00ff */
[----:B------:R-:W-:-:S03]  /*1ba0*/  SHF.R.S32.HI R15, RZ, 0x1f, R5 ;  /* 0x0000001fff0f7819 */ /* 0x000fc60000011405 */
[----:B------:R-:W-:Y:S02]  /*1bb0*/  IMAD R6, R6, R5, RZ ;  /* 0x0000000506067224 */ /* 0x000fe400078e02ff */
[----:B------:R-:W-:Y:S02]  /*1bc0*/  IMAD.MOV.U32 R24, RZ, RZ, R10 ;  /* 0x000000ffff187224 */ /* 0x000fe400078e000a */
[----:B------:R-:W-:-:S05]  /*1bd0*/  IMAD R15, R15, R14, R6 ;  /* 0x0000000e0f0f7224 */ /* 0x000fca00078e0206 */
[----:B------:R-:W-:-:S07]  /*1be0*/  IADD3 R14, PT, PT, R11, R15, RZ ;  /* 0x0000000f0b0e7210 */ /* 0x000fce0007ffe0ff */
.L_x_38:
[----:B------:R-:W-:Y:S05]  /*1bf0*/  BSYNC.RECONVERGENT B5 ;  /* 0x0000000000057941 */ /* 0x000fea0003800200 */
.L_x_37:
[----:B------:R-:W-:-:S13]  /*1c00*/  ISETP.NE.OR P0, PT, R22, R17, P0 ;  /* 0x000000111600720c */ /* 0x000fda0000705670 */
[----:B------:R-:W-:Y:S05]  /*1c10*/  @!P0 BREAK.RELIABLE B4 ;  /* 0x0000000000048942 */ /* 0x000fea0003800100 */
[----:B------:R-:W-:Y:S05]  /*1c20*/  @!P0 BRA `(.L_x_31) ;  /* 0x0000000000748947 */ /* 0x000fea0003800000 */
.L_x_33:
[----:B------:R-:W-:Y:S05]  /*1c30*/  BSYNC.RELIABLE B4 ;  /* 0x0000000000047941 */ /* 0x000fea0003800100 */
.L_x_32:
[C---:B------:R-:W-:Y:S01]  /*1c40*/  VIADD R15, R5.reuse, 0x1 ;  /* 0x00000001050f7836 */ /* 0x040fe20000000000 */
[----:B------:R-:W-:Y:S02]  /*1c50*/  IADD3 R10, PT, PT, R5, 0x2, RZ ;  /* 0x00000002050a7810 */ /* 0x000fe40007ffe0ff */
[----:B------:R-:W-:Y:S01]  /*1c60*/  IADD3 R22, PT, PT, R22, 0x4, RZ ;  /* 0x0000000416167810 */ /* 0x000fe20007ffe0ff */
[-C--:B------:R-:W-:Y:S01]  /*1c70*/  IMAD R6, R14, R15.reuse, RZ ;  /* 0x0000000f0e067224 */ /* 0x080fe200078e02ff */
[----:B------:R-:W-:Y:S01]  /*1c80*/  SHF.R.S32.HI R11, RZ, 0x1f, R15 ;  /* 0x0000001fff0b7819 */ /* 0x000fe2000001140f */
[----:B------:R-:W-:Y:S01]  /*1c90*/  IMAD.WIDE.U32 R14, R24, R15, RZ ;  /* 0x0000000f180e7225 */ /* 0x000fe200078e00ff */
[----:B------:R-:W-:-:S03]  /*1ca0*/  ISETP.NE.AND P0, PT, R22, R17, PT ;  /* 0x000000111600720c */ /* 0x000fc60003f05270 */
[----:B------:R-:W-:-:S05]  /*1cb0*/  IMAD R11, R11, R24, R6 ;  /* 0x000000180b0b7224 */ /* 0x000fca00078e0206 */
[----:B------:R-:W-:Y:S02]  /*1cc0*/  IADD3 R11, PT, PT, R15, R11, RZ ;  /* 0x0000000b0f0b7210 */ /* 0x000fe40007ffe0ff */
[----:B------:R-:W-:-:S03]  /*1cd0*/  SHF.R.S32.HI R15, RZ, 0x1f, R10 ;  /* 0x0000001fff0f7819 */ /* 0x000fc6000001140a */
[-C--:B------:R-:W-:Y:S02]  /*1ce0*/  IMAD R6, R11, R10.reuse, RZ ;  /* 0x0000000a0b067224 */ /* 0x080fe400078e02ff */
[----:B------:R-:W-:-:S04]  /*1cf0*/  IMAD.WIDE.U32 R10, R14, R10, RZ ;  /* 0x0000000a0e0a7225 */ /* 0x000fc800078e00ff */
[----:B------:R-:W-:Y:S02]  /*1d00*/  IMAD R15, R15, R14, R6 ;  /* 0x0000000e0f0f7224 */ /* 0x000fe400078e0206 */
[C---:B------:R-:W-:Y:S01]  /*1d10*/  VIADD R14, R5.reuse, 0x3 ;  /* 0x00000003050e7836 */ /* 0x040fe20000000000 */
[----:B------:R-:W-:Y:S02]  /*1d20*/  IADD3 R5, PT, PT, R5, 0x4, RZ ;  /* 0x0000000405057810 */ /* 0x000fe40007ffe0ff */
[----:B------:R-:W-:Y:S02]  /*1d30*/  IADD3 R15, PT, PT, R11, R15, RZ ;  /* 0x0000000f0b0f7210 */ /* 0x000fe40007ffe0ff */
[----:B------:R-:W-:-:S03]  /*1d40*/  SHF.R.S32.HI R11, RZ, 0x1f, R14 ;  /* 0x0000001fff0b7819 */ /* 0x000fc6000001140e */
[-C--:B------:R-:W-:Y:S02]  /*1d50*/  IMAD R6, R15, R14.reuse, RZ ;  /* 0x0000000e0f067224 */ /* 0x080fe400078e02ff */
[----:B------:R-:W-:-:S04]  /*1d60*/  IMAD.WIDE.U32 R14, R10, R14, RZ ;  /* 0x0000000e0a0e7225 */ /* 0x000fc800078e00ff */
[----:B------:R-:W-:-:S04]  /*1d70*/  IMAD R11, R11, R10, R6 ;  /* 0x0000000a0b0b7224 */ /* 0x000fc800078e0206 */
[----:B------:R-:W-:Y:S01]  /*1d80*/  IMAD.IADD R6, R15, 0x1, R11 ;  /* 0x000000010f067824 */ /* 0x000fe200078e020b */
[----:B------:R-:W-:Y:S01]  /*1d90*/  SHF.R.S32.HI R15, RZ, 0x1f, R5 ;  /* 0x0000001fff0f7819 */ /* 0x000fe20000011405 */
[----:B------:R-:W-:-:S04]  /*1da0*/  IMAD.WIDE.U32 R10, R14, R5, RZ ;  /* 0x000000050e0a7225 */ /* 0x000fc800078e00ff */
[----:B------:R-:W-:Y:S01]  /*1db0*/  IMAD R6, R6, R5, RZ ;  /* 0x0000000506067224 */ /* 0x000fe200078e02ff */
[----:B------:R-:W-:-:S03]  /*1dc0*/  MOV R24, R10 ;  /* 0x0000000a00187202 */ /* 0x000fc60000000f00 */
[----:B------:R-:W-:-:S04]  /*1dd0*/  IMAD R15, R15, R14, R6 ;  /* 0x0000000e0f0f7224 */ /* 0x000fc800078e0206 */
[----:B------:R-:W-:Y:S01]  /*1de0*/  IMAD.IADD R14, R11, 0x1, R15 ;  /* 0x000000010b0e7824 */ /* 0x000fe200078e020f */
[----:B------:R-:W-:Y:S06]  /*1df0*/  @P0 BRA `(.L_x_32) ;  /* 0xfffffffc00900947 */ /* 0x000fec000383ffff */
.L_x_31:
[----:B------:R-:W-:Y:S05]  /*1e00*/  BSYNC.RECONVERGENT B3 ;  /* 0x0000000000037941 */ /* 0x000fea0003800200 */
.L_x_30:
[----:B------:R-:W-:-:S13]  /*1e10*/  ISETP.NE.AND P0, PT, R9, RZ, PT ;  /* 0x000000ff0900720c */ /* 0x000fda0003f05270 */
[----:B------:R-:W-:Y:S05]  /*1e20*/  @!P0 BRA `(.L_x_29) ;  /* 0x0000000000608947 */ /* 0x000fea0003800000 */
[----:B------:R-:W-:Y:S02]  /*1e30*/  ISETP.NE.AND P0, PT, R9, 0x1, PT ;  /* 0x000000010900780c */ /* 0x000fe40003f05270 */
[----:B------:R-:W-:-:S04]  /*1e40*/  IADD3 R11, PT, PT, R5, 0x1, RZ ;  /* 0x00000001050b7810 */ /* 0x000fc80007ffe0ff */
[----:B------:R-:W-:Y:S01]  /*1e50*/  SHF.R.S32.HI R15, RZ, 0x1f, R11 ;  /* 0x0000001fff0f7819 */ /* 0x000fe2000001140b */
[-C--:B------:R-:W-:Y:S02]  /*1e60*/  IMAD R14, R14, R11.reuse, RZ ;  /* 0x0000000b0e0e7224 */ /* 0x080fe400078e02ff */
[----:B------:R-:W-:-:S04]  /*1e70*/  IMAD.WIDE.U32 R10, R24, R11, RZ ;  /* 0x0000000b180a7225 */ /* 0x000fc800078e00ff */
[----:B------:R-:W-:Y:S02]  /*1e80*/  IMAD R15, R15, R24, R14 ;  /* 0x000000180f0f7224 */ /* 0x000fe400078e020e */
[----:B------:R-:W-:-:S03]  /*1e90*/  IMAD.MOV.U32 R24, RZ, RZ, R10 ;  /* 0x000000ffff187224 */ /* 0x000fc600078e000a */
[----:B------:R-:W-:Y:S01]  /*1ea0*/  IADD3 R14, PT, PT, R11, R15, RZ ;  /* 0x0000000f0b0e7210 */ /* 0x000fe20007ffe0ff */
[----:B------:R-:W-:Y:S06]  /*1eb0*/  @!P0 BRA `(.L_x_29) ;  /* 0x00000000003c8947 */ /* 0x000fec0003800000 */
[----:B------:R-:W-:Y:S02]  /*1ec0*/  ISETP.NE.AND P0, PT, R9, 0x2, PT ;  /* 0x000000020900780c */ /* 0x000fe40003f05270 */
[----:B------:R-:W-:-:S04]  /*1ed0*/  IADD3 R11, PT, PT, R5, 0x2, RZ ;  /* 0x00000002050b7810 */ /* 0x000fc80007ffe0ff */
[----:B------:R-:W-:Y:S01]  /*1ee0*/  SHF.R.S32.HI R9, RZ, 0x1f, R11 ;  /* 0x0000001fff097819 */ /* 0x000fe2000001140b */
[-C--:B------:R-:W-:Y:S02]  /*1ef0*/  IMAD R14, R14, R11.reuse, RZ ;  /* 0x0000000b0e0e7224 */ /* 0x080fe400078e02ff */
[----:B------:R-:W-:-:S04]  /*1f00*/  IMAD.WIDE.U32 R10, R24, R11, RZ ;  /* 0x0000000b180a7225 */ /* 0x000fc800078e00ff */
[----:B------:R-:W-:Y:S01]  /*1f10*/  IMAD R9, R9, R24, R14 ;  /* 0x0000001809097224 */ /* 0x000fe200078e020e */
[----:B------:R-:W-:Y:S02]  /*1f20*/  @P0 IADD3 R5, PT, PT, R5, 0x3, RZ ;  /* 0x0000000305050810 */ /* 0x000fe40007ffe0ff */
[----:B------:R-:W-:Y:S01]  /*1f30*/  MOV R24, R10 ;  /* 0x0000000a00187202 */ /* 0x000fe20000000f00 */
[----:B------:R-:W-:Y:S01]  /*1f40*/  IMAD.IADD R14, R11, 0x1, R9 ;  /* 0x000000010b0e7824 */ /* 0x000fe200078e0209 */
[----:B------:R-:W-:-:S03]  /*1f50*/  @P0 SHF.R.S32.HI R9, RZ, 0x1f, R5 ;  /* 0x0000001fff090819 */ /* 0x000fc60000011405 */
[-C--:B------:R-:W-:Y:S02]  /*1f60*/  @P0 IMAD R6, R14, R5.reuse, RZ ;  /* 0x000000050e060224 */ /* 0x080fe400078e02ff */
[----:B------:R-:W-:-:S04]  /*1f70*/  @P0 IMAD.WIDE.U32 R10, R24, R5, RZ ;  /* 0x00000005180a0225 */ /* 0x000fc800078e00ff */
[----:B------:R-:W-:Y:S02]  /*1f80*/  @P0 IMAD R9, R9, R24, R6 ;  /* 0x0000001809090224 */ /* 0x000fe400078e0206 */
[----:B------:R-:W-:-:S03]  /*1f90*/  @P0 IMAD.MOV.U32 R24, RZ, RZ, R10 ;  /* 0x000000ffff180224 */ /* 0x000fc600078e000a */
[----:B------:R-:W-:-:S07]  /*1fa0*/  @P0 IADD3 R14, PT, PT, R11, R9, RZ ;  /* 0x000000090b0e0210 */ /* 0x000fce0007ffe0ff */
.L_x_29:
[----:B------:R-:W-:Y:S05]  /*1fb0*/  BSYNC.RECONVERGENT B2 ;  /* 0x0000000000027941 */ /* 0x000fea0003800200 */
.L_x_28:
        /* <DEDUP_REMOVED lines=9> */
[----:B0-----:R-:W-:Y:S01]  /*2050*/  IMAD.MOV.U32 R6, RZ, RZ, RZ ;  /* 0x000000ffff067224 */ /* 0x001fe200078e00ff */
[----:B-1----:R-:W-:-:S05]  /*2060*/  IADD3 R9, PT, PT, RZ, -R7, RZ ;  /* 0x80000007ff097210 */ /* 0x002fca0007ffe0ff */
[----:B------:R-:W-:-:S04]  /*2070*/  IMAD R9, R9, R8, RZ ;  /* 0x0000000809097224 */ /* 0x000fc800078e02ff */
[----:B------:R-:W-:-:S06]  /*2080*/  IMAD.HI.U32 R7, R7, R9, R6 ;  /* 0x0000000907077227 */ /* 0x000fcc00078e0006 */
[----:B------:R-:W-:-:S05]  /*2090*/  IMAD.HI.U32 R7, R7, R24, RZ ;  /* 0x0000001807077227 */ /* 0x000fca00078e00ff */
[----:B------:R-:W-:-:S05]  /*20a0*/  IADD3 R9, PT, PT, -R7, RZ, RZ ;  /* 0x000000ff07097210 */ /* 0x000fca0007ffe1ff */
[----:B------:R-:W-:-:S05]  /*20b0*/  IMAD R9, R8, R9, R24 ;  /* 0x0000000908097224 */ /* 0x000fca00078e0218 */
[----:B------:R-:W-:-:S13]  /*20c0*/  ISETP.GE.U32.AND P0, PT, R9, R8, PT ;  /* 0x000000080900720c */ /* 0x000fda0003f06070 */
[----:B------:R-:W-:Y:S01]  /*20d0*/  @P0 IADD3 R9, PT, PT, R9, -R8, RZ ;  /* 0x8000000809090210 */ /* 0x000fe20007ffe0ff */
[----:B------:R-:W-:-:S03]  /*20e0*/  @P0 VIADD R7, R7, 0x1 ;  /* 0x0000000107070836 */ /* 0x000fc60000000000 */
[----:B------:R-:W-:-:S13]  /*20f0*/  ISETP.GE.U32.AND P1, PT, R9, R8, PT ;  /* 0x000000080900720c */ /* 0x000fda0003f26070 */
[----:B------:R-:W-:Y:S02]  /*2100*/  @P1 IADD3 R7, PT, PT, R7, 0x1, RZ ;  /* 0x0000000107071810 */ /* 0x000fe40007ffe0ff */
[----:B------:R-:W-:Y:S01]  /*2110*/  @!P2 LOP3.LUT R7, RZ, R8, RZ, 0x33, !PT ;  /* 0x00000008ff07a212 */ /* 0x000fe200078e33ff */
[----:B------:R-:W-:Y:S06]  /*2120*/  BRA `(.L_x_41) ;  /* 0x0000000000147947 */ /* 0x000fec0003800000 */
.L_x_40:
[----:B------:R-:W-:Y:S01]  /*2130*/  MOV R5, R24 ;  /* 0x0000001800057202 */ /* 0x000fe20000000f00 */
[----:B------:R-:W-:Y:S01]  /*2140*/  IMAD.MOV.U32 R9, RZ, RZ, R14 ;  /* 0x000000ffff097224 */ /* 0x000fe200078e000e */
[----:B------:R-:W-:-:S07]  /*2150*/  MOV R6, 0x2170 ;  /* 0x0000217000067802 */ /* 0x000fce0000000f00 */
[----:B------:R-:W-:Y:S05]  /*2160*/  CALL.REL.NOINC `($__internal_0_$__cuda_sm20_div_u64) ;  /* 0x0000003800147944 */ /* 0x000fea0003c00000 */
[----:B------:R-:W-:-:S07]  /*2170*/  MOV R7, R5 ;  /* 0x0000000500077202 */ /* 0x000fce0000000f00 */
.L_x_41:
[----:B------:R-:W-:Y:S05]  /*2180*/  BSYNC.RECONVERGENT B2 ;  /* 0x0000000000027941 */ /* 0x000fea0003800200 */
.L_x_39:
[----:B------:R-:W-:Y:S02]  /*2190*/  MOV R17, R7 ;  /* 0x0000000700117202 */ /* 0x000fe40000000f00 */
[----:B------:R-:W-:-:S07]  /*21a0*/  PRMT R19, R20, 0x7610, R19 ;  /* 0x0000761014137816 */ /* 0x000fce0000000013 */
.L_x_22:
[----:B------:R-:W-:Y:S05]  /*21b0*/  BSYNC.RECONVERGENT B1 ;  /* 0x0000000000017941 */ /* 0x000fea0003800200 */
.L_x_21:
[----:B------:R-:W-:Y:S05]  /*21c0*/  BRA `(.L_x_42) ;  /* 0xffffffdc00f47947 */ /* 0x000fea000383ffff */
.L_x_20:
[----:B------:R-:W-:Y:S05]  /*21d0*/  BSYNC.RECONVERGENT B0 ;  /* 0x0000000000007941 */ /* 0x000fea0003800200 */
.L_x_0:
[----:B------:R-:W-:Y:S05]  /*21e0*/  WARPSYNC.ALL ;  /* 0x0000000000007948 */ /* 0x000fea0003800000 */
[----:B------:R-:W-:Y:S01]  /*21f0*/  HFMA2 R18, -RZ, RZ, 0, 1.430511474609375e-06 ;  /* 0x00000018ff127431 */ /* 0x000fe200000001ff */
[----:B------:R-:W-:Y:S01]  /*2200*/  BSSY.RECONVERGENT B2, `(.L_x_43) ;  /* 0x00002c9000027945 */ /* 0x000fe20003800200 */
[----:B------:R-:W-:Y:S02]  /*2210*/  HFMA2 R0, -RZ, RZ, 0, 0 ;  /* 0x00000000ff007431 */ /* 0x000fe400000001ff */
[----:B------:R-:W-:Y:S01]  /*2220*/  IMAD.MOV.U32 R16, RZ, RZ, 0x6 ;  /* 0x00000006ff107424 */ /* 0x000fe200078e00ff */
[----:B------:R-:W-:Y:S01]  /*2230*/  MOV R13, RZ ;  /* 0x000000ff000d7202 */ /* 0x000fe20000000f00 */
[----:B------:R-:W-:Y:S01]  /*2240*/  IMAD.MOV.U32 R17, RZ, RZ, 0x73f8c ;  /* 0x00073f8cff117424 */ /* 0x000fe200078e00ff */
[----:B------:R-:W-:-:S07]  /*2250*/  PRMT R12, RZ, 0x7610, R12 ;  /* 0x00007610ff0c7816 */ /* 0x000fce000000000c */
.L_x_93:
[----:B------:R-:W-:Y:S01]  /*2260*/  BSSY.RECONVERGENT B1, `(.L_x_44) ;  /* 0x000015c000017945 */ /* 0x000fe20003800200 */
.L_x_70:
[-C--:B------:R-:W-:Y:S02]  /*2270*/  ISETP.GE.AND P0, PT, R4, R17.reuse, PT ;  /* 0x000000110400720c */ /* 0x080fe40003f06270 */
[----:B------:R-:W-:-:S11]  /*2280*/  MOV R19, R17 ;  /* 0x0000001100137202 */ /* 0x000fd60000000f00 */
[----:B------:R-:W-:Y:S05]  /*2290*/  @!P0 BRA `(.L_x_45) ;  /* 0x0000001400608947 */ /* 0x000fea0003800000 */
[----:B------:R-:W-:Y:S01]  /*22a0*/  VIADD R12, R12, 0x1 ;  /* 0x000000010c0c7836 */ /* 0x000fe20000000000 */
[----:B0-----:R-:W-:Y:S01]  /*22b0*/  LOP3.LUT R5, R18, 0xff, RZ, 0xc0, !PT ;  /* 0x000000ff12057812 */ /* 0x001fe200078ec0ff */
[----:B------:R-:W-:Y:S03]  /*22c0*/  BSSY.RECONVERGENT B0, `(.L_x_46) ;  /* 0x0000152000007945 */ /* 0x000fe60003800200 */
[----:B------:R-:W-:-:S04]  /*22d0*/  LOP3.LUT R6, R12, 0xffff, RZ, 0xc0, !PT ;  /* 0x0000ffff0c067812 */ /* 0x000fc800078ec0ff */
[----:B------:R-:W-:-:S04]  /*22e0*/  LOP3.LUT R6, R6, 0xffffff00, RZ, 0xcf, !PT ;  /* 0xffffff0006067812 */ /* 0x000fc800078ecfff */
[----:B------:R-:W-:Y:S01]  /*22f0*/  IADD3 R5, PT, PT, R5, R6, RZ ;  /* 0x0000000605057210 */ /* 0x000fe20007ffe0ff */
[----:B------:R-:W-:-:S03]  /*2300*/  HFMA2 R6, -RZ, RZ, 0, 0 ;  /* 0x00000000ff067431 */ /* 0x000fc600000001ff */
[----:B------:R-:W-:-:S13]  /*2310*/  ISETP.GE.AND P0, PT, R5, RZ, PT ;  /* 0x000000ff0500720c */ /* 0x000fda0003f06270 */
[----:B------:R-:W-:Y:S05]  /*2320*/  @!P0 BRA `(.L_x_47) ;  /* 0x00000014002c8947 */ /* 0x000fea0003800000 */
[C---:B------:R-:W-:Y:S01]  /*2330*/  LOP3.LUT P0, R7, R16.reuse, 0xff, RZ, 0xc0, !PT ;  /* 0x000000ff10077812 */ /* 0x040fe2000780c0ff */
[----:B------:R-:W-:Y:S01]  /*2340*/  BSSY.RECONVERGENT B3, `(.L_x_48) ;  /* 0x00000f1000037945 */ /* 0x000fe20003800200 */
[----:B------:R-:W-:Y:S01]  /*2350*/  LOP3.LUT R6, R16, 0xff, RZ, 0xc0, !PT ;  /* 0x000000ff10067812 */ /* 0x000fe200078ec0ff */
[----:B------:R-:W-:Y:S01]  /*2360*/  IMAD.MOV.U32 R22, RZ, RZ, 0x1 ;  /* 0x00000001ff167424 */ /* 0x000fe200078e00ff */
[----:B------:R-:W-:-:S09]  /*2370*/  MOV R10, RZ ;  /* 0x000000ff000a7202 */ /* 0x000fd20000000f00 */
[----:B------:R-:W-:Y:S05]  /*2380*/  @!P0 BRA `(.L_x_49) ;  /* 0x0000000c00b08947 */ /* 0x000fea0003800000 */
[----:B------:R-:W-:Y:S01]  /*2390*/  ISETP.GE.U32.AND P0, PT, R7, 0x4, PT ;  /* 0x000000040700780c */ /* 0x000fe20003f06070 */
[----:B------:R-:W-:Y:S01]  /*23a0*/  BSSY.RECONVERGENT B4, `(.L_x_50) ;  /* 0x00000d9000047945 */ /* 0x000fe20003800200 */
[----:B------:R-:W-:Y:S01]  /*23b0*/  HFMA2 R13, -RZ, RZ, 0, 5.9604644775390625e-08 ;  /* 0x00000001ff0d7431 */ /* 0x000fe200000001ff */
[----:B------:R-:W-:Y:S01]  /*23c0*/  LOP3.LUT R14, R6, 0x3, RZ, 0xc0, !PT ;  /* 0x00000003060e7812 */ /* 0x000fe200078ec0ff */
[----:B------:R-:W-:Y:S01]  /*23d0*/  IMAD.MOV.U32 R10, RZ, RZ, RZ ;  /* 0x000000ffff0a7224 */ /* 0x000fe200078e00ff */
[----:B------:R-:W-:-:S08]  /*23e0*/  MOV R22, 0x1 ;  /* 0x0000000100167802 */ /* 0x000fd00000000f00 */
[----:B------:R-:W-:Y:S05]  /*23f0*/  @!P0 BRA `(.L_x_51) ;  /* 0x0000000c004c8947 */ /* 0x000fea0003800000 */
[----:B------:R-:W-:Y:S01]  /*2400*/  LOP3.LUT R20, R6, 0xfc, RZ, 0xc0, !PT ;  /* 0x000000fc06147812 */ /* 0x000fe200078ec0ff */
[----:B------:R-:W-:Y:S04]  /*2410*/  BSSY.RECONVERGENT B5, `(.L_x_52) ;  /* 0x00000d0000057945 */ /* 0x000fe80003800200 */
[----:B------:R-:W-:Y:S01]  /*2420*/  BSSY.RELIABLE B6, `(.L_x_53) ;  /* 0x00000b1000067945 */ /* 0x000fe20003800100 */
[----:B------:R-:W-:Y:S01]  /*2430*/  IMAD.MOV.U32 R22, RZ, RZ, 0x1 ;  /* 0x00000001ff167424 */ /* 0x000fe200078e00ff */
[----:B------:R-:W-:Y:S01]  /*2440*/  IADD3 R20, PT, PT, -R20, RZ, RZ ;  /* 0x000000ff14147210 */ /* 0x000fe20007ffe1ff */
[----:B------:R-:W-:Y:S01]  /*2450*/  IMAD.MOV.U32 R7, RZ, RZ, 0x4 ;  /* 0x00000004ff077424 */ /* 0x000fe200078e00ff */
[----:B------:R-:W-:Y:S02]  /*2460*/  MOV R10, RZ ;  /* 0x000000ff000a7202 */ /* 0x000fe40000000f00 */
[----:B------:R-:W-:-:S02]  /*2470*/  ISETP.GE.AND P0, PT, R20, RZ, PT ;  /* 0x000000ff1400720c */ /* 0x000fc40003f06270 */
[----:B------:R-:W-:Y:S02]  /*2480*/  MOV R13, RZ ;  /* 0x000000ff000d7202 */ /* 0x000fe40000000f00 */
[----:B------:R-:W-:-:S09]  /*2490*/  MOV R15, RZ ;  /* 0x000000ff000f7202 */ /* 0x000fd20000000f00 */
[----:B------:R-:W-:Y:S05]  /*24a0*/  @P0 BRA `(.L_x_54) ;  /* 0x0000000800a00947 */ /* 0x000fea0003800000 */
[----:B------:R-:W-:Y:S01]  /*24b0*/  IADD3 R8, PT, PT, -R20, RZ, RZ ;  /* 0x000000ff14087210 */ /* 0x000fe20007ffe1ff */
[----:B------:R-:W-:Y:S01]  /*24c0*/  BSSY.RECONVERGENT B7, `(.L_x_55) ;  /* 0x000006a000077945 */ /* 0x000fe20003800200 */
[----:B------:R-:W-:Y:S02]  /*24d0*/  PLOP3.LUT P0, PT, PT, PT, PT, 0x80, 0x8 ;  /* 0x000000000008781c */ /* 0x000fe40003f0f070 */
[----:B------:R-:W-:-:S13]  /*24e0*/  ISETP.GT.AND P1, PT, R8, 0xc, PT ;  /* 0x0000000c0800780c */ /* 0x000fda0003f24270 */
[----:B------:R-:W-:Y:S05]  /*24f0*/  @!P1 BRA `(.L_x_56) ;  /* 0x0000000400989947 */ /* 0x000fea0003800000 */
[----:B------:R-:W-:-:S13]  /*2500*/  PLOP3.LUT P0, PT, PT, PT, PT, 0x8, 0x80 ;  /* 0x000000000080781c */ /* 0x000fda0003f0e170 */
.L_x_57:
[----:B------:R-:W-:Y:S01]  /*2510*/  IADD3 R11, P1, PT, R7, -0x3, RZ ;  /* 0xfffffffd070b7810 */ /* 0x000fe20007f3e0ff */
[----:B------:R-:W-:Y:S01]  /*2520*/  VIADD R13, R13, 0x10 ;  /* 0x000000100d0d7836 */ /* 0x000fe20000000000 */
[----:B------:R-:W-:Y:S02]  /*2530*/  IADD3 R20, PT, PT, R20, 0x10, RZ ;  /* 0x0000001014147810 */ /* 0x000fe40007ffe0ff */
[----:B------:R-:W-:Y:S01]  /*2540*/  IADD3.X R9, PT, PT, R15, -0x1, RZ, P1, !PT ;  /* 0xffffffff0f097810 */ /* 0x000fe20000ffe4ff */
[-C--:B------:R-:W-:Y:S02]  /*2550*/  IMAD R8, R10, R11.reuse, RZ ;  /* 0x0000000b0a087224 */ /* 0x080fe400078e02ff */
[----:B------:R-:W-:-:S04]  /*2560*/  IMAD.WIDE.U32 R10, R22, R11, RZ ;  /* 0x0000000b160a7225 */ /* 0x000fc800078e00ff */
[----:B------:R-:W-:Y:S01]  /*2570*/  IMAD R21, R22, R9, R8 ;  /* 0x0000000916157224 */ /* 0x000fe200078e0208 */
[----:B------:R-:W-:-:S03]  /*2580*/  IADD3 R9, P1, PT, R7, -0x2, RZ ;  /* 0xfffffffe07097810 */ /* 0x000fc60007f3e0ff */
[----:B------:R-:W-:Y:S01]  /*2590*/  IMAD.IADD R8, R11, 0x1, R21 ;  /* 0x000000010b087824 */ /* 0x000fe200078e0215 */
[----:B------:R-:W-:-:S03]  /*25a0*/  IADD3.X R11, PT, PT, R15, -0x1, RZ, P1, !PT ;  /* 0xffffffff0f0b7810 */ /* 0x000fc60000ffe4ff */
[-C--:B------:R-:W-:Y:S02]  /*25b0*/  IMAD R21, R8, R9.reuse, RZ ;  /* 0x0000000908157224 */ /* 0x080fe400078e02ff */
[----:B------:R-:W-:-:S04]  /*25c0*/  IMAD.WIDE.U32 R8, R10, R9, RZ ;  /* 0x000000090a087225 */ /* 0x000fc800078e00ff */
[----:B------:R-:W-:Y:S01]  /*25d0*/  IMAD R21, R11, R10, R21 ;  /* 0x0000000a0b157224 */ /* 0x000fe200078e0215 */
[----:B------:R-:W-:-:S04]  /*25e0*/  IADD3 R11, P1, PT, R7, -0x1, RZ ;  /* 0xffffffff070b7810 */ /* 0x000fc80007f3e0ff */
[----:B------:R-:W-:Y:S02]  /*25f0*/  IADD3 R10, PT, PT, R9, R21, RZ ;  /* 0x00000015090a7210 */ /* 0x000fe40007ffe0ff */
[----:B------:R-:W-:-:S03]  /*2600*/  IADD3.X R9, PT, PT, R15, -0x1, RZ, P1, !PT ;  /* 0xffffffff0f097810 */ /* 0x000fc60000ffe4ff */
[-C--:B------:R-:W-:Y:S02]  /*2610*/  IMAD R21, R10, R11.reuse, RZ ;  /* 0x0000000b0a157224 */ /* 0x080fe400078e02ff */
[----:B------:R-:W-:-:S04]  /*2620*/  IMAD.WIDE.U32 R10, R8, R11, RZ ;  /* 0x0000000b080a7225 */ /* 0x000fc800078e00ff */
[----:B------:R-:W-:-:S05]  /*2630*/  IMAD R9, R9, R8, R21 ;  /* 0x0000000809097224 */ /* 0x000fca00078e0215 */
[----:B------:R-:W-:-:S05]  /*2640*/  IADD3 R8, PT, PT, R11, R9, RZ ;  /* 0x000000090b087210 */ /* 0x000fca0007ffe0ff */
[-C--:B------:R-:W-:Y:S02]  /*2650*/  IMAD R11, R8, R7.reuse, RZ ;  /* 0x00000007080b7224 */ /* 0x080fe400078e02ff */
[----:B------:R-:W-:-:S04]  /*2660*/  IMAD.WIDE.U32 R8, R10, R7, RZ ;  /* 0x000000070a087225 */ /* 0x000fc800078e00ff */
[----:B------:R-:W-:Y:S01]  /*2670*/  IMAD R21, R15, R10, R11 ;  /* 0x0000000a0f157224 */ /* 0x000fe200078e020b */
[----:B------:R-:W-:-:S03]  /*2680*/  IADD3 R11, P1, PT, R7, 0x1, RZ ;  /* 0x00000001070b7810 */ /* 0x000fc60007f3e0ff */
[----:B------:R-:W-:Y:S01]  /*2690*/  IMAD.IADD R10, R9, 0x1, R21 ;  /* 0x00000001090a7824 */ /* 0x000fe200078e0215 */
[----:B------:R-:W-:-:S03]  /*26a0*/  IADD3.X R9, PT, PT, RZ, R15, RZ, P1, !PT ;  /* 0x0000000fff097210 */ /* 0x000fc60000ffe4ff */
[-C--:B------:R-:W-:Y:S02]  /*26b0*/  IMAD R21, R10, R11.reuse, RZ ;  /* 0x0000000b0a157224 */ /* 0x080fe400078e02ff */
[----:B------:R-:W-:-:S04]  /*26c0*/  IMAD.WIDE.U32 R10, R8, R11, RZ ;  /* 0x0000000b080a7225 */ /* 0x000fc800078e00ff */
[----:B------:R-:W-:Y:S01]  /*26d0*/  IMAD R21, R9, R8, R21 ;  /* 0x0000000809157224 */ /* 0x000fe200078e0215 */
[----:B------:R-:W-:-:S04]  /*26e0*/  IADD3 R9, P1, PT, R7, 0x2, RZ ;  /* 0x0000000207097810 */ /* 0x000fc80007f3e0ff */
[----:B------:R-:W-:Y:S01]  /*26f0*/  IADD3 R8, PT, PT, R11, R21, RZ ;  /* 0x000000150b087210 */ /* 0x000fe20007ffe0ff */
[----:B------:R-:W-:-:S04]  /*2700*/  IMAD.X R11, RZ, RZ, R15, P1 ;  /* 0x000000ffff0b7224 */ /* 0x000fc800008e060f */
[-C--:B------:R-:W-:Y:S02]  /*2710*/  IMAD R21, R8, R9.reuse, RZ ;  /* 0x0000000908157224 */ /* 0x080fe400078e02ff */
[----:B------:R-:W-:-:S04]  /*2720*/  IMAD.WIDE.U32 R8, R10, R9, RZ ;  /* 0x000000090a087225 */ /* 0x000fc800078e00ff */
[----:B------:R-:W-:Y:S01]  /*2730*/  IMAD R21, R11, R10, R21 ;  /* 0x0000000a0b157224 */ /* 0x000fe200078e0215 */
[----:B------:R-:W-:-:S04]  /*2740*/  IADD3 R11, P1, PT, R7, 0x3, RZ ;  /* 0x00000003070b7810 */ /* 0x000fc80007f3e0ff */
[----:B------:R-:W-:Y:S02]  /*2750*/  IADD3 R10, PT, PT, R9, R21, RZ ;  /* 0x00000015090a7210 */ /* 0x000fe40007ffe0ff */
[----:B------:R-:W-:-:S03]  /*2760*/  IADD3.X R9, PT, PT, RZ, R15, RZ, P1, !PT ;  /* 0x0000000fff097210 */ /* 0x000fc60000ffe4ff */
        /* <DEDUP_REMOVED lines=51> */
[C---:B------:R-:W-:Y:S02]  /*2aa0*/  IADD3 R9, P1, PT, R7.reuse, 0xc, RZ ;  /* 0x0000000c07097810 */ /* 0x040fe40007f3e0ff */
[----:B------:R-:W-:Y:S02]  /*2ab0*/  IADD3 R7, P2, PT, R7, 0x10, RZ ;  /* 0x0000001007077810 */ /* 0x000fe40007f5e0ff */
[----:B------:R-:W-:Y:S01]  /*2ac0*/  IADD3 R8, PT, PT, R11, R21, RZ ;  /* 0x000000150b087210 */ /* 0x000fe20007ffe0ff */
[----:B------:R-:W-:Y:S01]  /*2ad0*/  IMAD.X R11, RZ, RZ, R15, P1 ;  /* 0x000000ffff0b7224 */ /* 0x000fe200008e060f */
[----:B------:R-:W-:Y:S02]  /*2ae0*/  ISETP.GE.AND P1, PT, R20, -0xc, PT ;  /* 0xfffffff41400780c */ /* 0x000fe40003f26270 */
[----:B------:R-:W-:Y:S01]  /*2af0*/  IADD3.X R15, PT, PT, RZ, R15, RZ, P2, !PT ;  /* 0x0000000fff0f7210 */ /* 0x000fe200017fe4ff */
[----:B------:R-:W-:-:S02]  /*2b00*/  IMAD R21, R8, R9, RZ ;  /* 0x0000000908157224 */ /* 0x000fc400078e02ff */
[----:B------:R-:W-:-:S04]  /*2b10*/  IMAD.WIDE.U32 R8, R10, R9, RZ ;  /* 0x000000090a087225 */ /* 0x000fc800078e00ff */
[----:B------:R-:W-:Y:S01]  /*2b20*/  IMAD R11, R11, R10, R21 ;  /* 0x0000000a0b0b7224 */ /* 0x000fe200078e0215 */
[----:B------:R-:W-:-:S04]  /*2b30*/  MOV R22, R8 ;  /* 0x0000000800167202 */ /* 0x000fc80000000f00 */
[----:B------:R-:W-:Y:S01]  /*2b40*/  IADD3 R10, PT, PT, R9, R11, RZ ;  /* 0x0000000b090a7210 */ /* 0x000fe20007ffe0ff */
[----:B------:R-:W-:Y:S06]  /*2b50*/  @!P1 BRA `(.L_x_57) ;  /* 0xfffffff8006c9947 */ /* 0x000fec000383ffff */
.L_x_56:
[----:B------:R-:W-:Y:S05]  /*2b60*/  BSYNC.RECONVERGENT B7 ;  /* 0x0000000000077941 */ /* 0x000fea0003800200 */
.L_x_55:
[----:B------:R-:W-:Y:S01]  /*2b70*/  IADD3 R8, PT, PT, -R20, RZ, RZ ;  /* 0x000000ff14087210 */ /* 0x000fe20007ffe1ff */
[----:B------:R-:W-:Y:S03]  /*2b80*/  BSSY.RECONVERGENT B7, `(.L_x_58) ;  /* 0x0000037000077945 */ /* 0x000fe60003800200 */
[----:B------:R-:W-:-:S13]  /*2b90*/  ISETP.GT.AND P1, PT, R8, 0x4, PT ;  /* 0x000000040800780c */ /* 0x000fda0003f24270 */
[----:B------:R-:W-:Y:S05]  /*2ba0*/  @!P1 BRA `(.L_x_59) ;  /* 0x0000000000d09947 */ /* 0x000fea0003800000 */
[----:B------:R-:W-:Y:S02]  /*2bb0*/  IADD3 R9, P0, PT, R7, -0x3, RZ ;  /* 0xfffffffd07097810 */ /* 0x000fe40007f1e0ff */
[----:B------:R-:W-:Y:S02]  /*2bc0*/  IADD3 R13, PT, PT, R13, 0x8, RZ ;  /* 0x000000080d0d7810 */ /* 0x000fe40007ffe0ff */
[----:B------:R-:W-:Y:S01]  /*2bd0*/  IADD3.X R11, PT, PT, R15, -0x1, RZ, P0, !PT ;  /* 0xffffffff0f0b7810 */ /* 0x000fe200007fe4ff */
[-C--:B------:R-:W-:Y:S01]  /*2be0*/  IMAD R10, R10, R9.reuse, RZ ;  /* 0x000000090a0a7224 */ /* 0x080fe200078e02ff */
[----:B------:R-:W-:Y:S01]  /*2bf0*/  IADD3 R20, PT, PT, R20, 0x8, RZ ;  /* 0x0000000814147810 */ /* 0x000fe20007ffe0ff */
        /* <DEDUP_REMOVED lines=36> */
[C---:B------:R-:W-:Y:S02]  /*2e40*/  IADD3 R10, P0, PT, R7.reuse, 0x4, RZ ;  /* 0x00000004070a7810 */ /* 0x040fe40007f1e0ff */
[----:B------:R-:W-:Y:S01]  /*2e50*/  IADD3 R7, P1, PT, R7, 0x8, RZ ;  /* 0x0000000807077810 */ /* 0x000fe20007f3e0ff */
[----:B------:R-:W-:Y:S01]  /*2e60*/  IMAD.IADD R9, R9, 0x1, R11 ;  /* 0x0000000109097824 */ /* 0x000fe200078e020b */
[----:B------:R-:W-:Y:S02]  /*2e70*/  IADD3.X R21, PT, PT, RZ, R15, RZ, P0, !PT ;  /* 0x0000000fff157210 */ /* 0x000fe400007fe4ff */
[----:B------:R-:W-:Y:S01]  /*2e80*/  PLOP3.LUT P0, PT, PT, PT, PT, 0x8, 0x80 ;  /* 0x000000000080781c */ /* 0x000fe20003f0e170 */
[-C--:B------:R-:W-:Y:S02]  /*2e90*/  IMAD R9, R9, R10.reuse, RZ ;  /* 0x0000000a09097224 */ /* 0x080fe400078e02ff */
[----:B------:R-:W-:-:S04]  /*2ea0*/  IMAD.WIDE.U32 R10, R8, R10, RZ ;  /* 0x0000000a080a7225 */ /* 0x000fc800078e00ff */
[----:B------:R-:W-:Y:S01]  /*2eb0*/  IMAD R9, R21, R8, R9 ;  /* 0x0000000815097224 */ /* 0x000fe200078e0209 */
[----:B------:R-:W-:Y:S01]  /*2ec0*/  MOV R22, R10 ;  /* 0x0000000a00167202 */ /* 0x000fe20000000f00 */
[----:B------:R-:W-:Y:S02]  /*2ed0*/  IMAD.X R15, RZ, RZ, R15, P1 ;  /* 0x000000ffff0f7224 */ /* 0x000fe400008e060f */
[----:B------:R-:W-:-:S07]  /*2ee0*/  IMAD.IADD R10, R11, 0x1, R9 ;  /* 0x000000010b0a7824 */ /* 0x000fce00078e0209 */
.L_x_59:
[----:B------:R-:W-:Y:S05]  /*2ef0*/  BSYNC.RECONVERGENT B7 ;  /* 0x0000000000077941 */ /* 0x000fea0003800200 */
.L_x_58:
[----:B------:R-:W-:-:S13]  /*2f00*/  ISETP.EQ.AND P1, PT, R20, RZ, PT ;  /* 0x000000ff1400720c */ /* 0x000fda0003f22270 */
[----:B------:R-:W-:Y:S05]  /*2f10*/  @!P0 BREAK.RELIABLE P1, B6 ;  /* 0x0000000000068942 */ /* 0x000fea0000800100 */
[----:B------:R-:W-:Y:S05]  /*2f20*/  @!P0 BRA P1, `(.L_x_60) ;  /* 0x0000000000788947 */ /* 0x000fea0000800000 */
.L_x_54:
[----:B------:R-:W-:Y:S05]  /*2f30*/  BSYNC.RELIABLE B6 ;  /* 0x0000000000067941 */ /* 0x000fea0003800100 */
.L_x_53:
[----:B------:R-:W-:Y:S02]  /*2f40*/  IADD3 R11, P0, PT, R7, -0x3, RZ ;  /* 0xfffffffd070b7810 */ /* 0x000fe40007f1e0ff */
[----:B------:R-:W-:Y:S02]  /*2f50*/  IADD3 R20, PT, PT, R20, 0x4, RZ ;  /* 0x0000000414147810 */ /* 0x000fe40007ffe0ff */
[----:B------:R-:W-:Y:S01]  /*2f60*/  IADD3.X R9, PT, PT, R15, -0x1, RZ, P0, !PT ;  /* 0xffffffff0f097810 */ /* 0x000fe200007fe4ff */
[-C--:B------:R-:W-:Y:S01]  /*2f70*/  IMAD R8, R10, R11.reuse, RZ ;  /* 0x0000000b0a087224 */ /* 0x080fe200078e02ff */
[----:B------:R-:W-:Y:S01]  /*2f80*/  IADD3 R13, PT, PT, R13, 0x4, RZ ;  /* 0x000000040d0d7810 */ /* 0x000fe20007ffe0ff */
[----:B------:R-:W-:-:S04]  /*2f90*/  IMAD.WIDE.U32 R10, R22, R11, RZ ;  /* 0x0000000b160a7225 */ /* 0x000fc800078e00ff */
[----:B------:R-:W-:Y:S01]  /*2fa0*/  IMAD R9, R22, R9, R8 ;  /* 0x0000000916097224 */ /* 0x000fe200078e0208 */
[----:B------:R-:W-:-:S04]  /*2fb0*/  IADD3 R8, P0, PT, R7, -0x2, RZ ;  /* 0xfffffffe07087810 */ /* 0x000fc80007f1e0ff */
[----:B------:R-:W-:Y:S02]  /*2fc0*/  IADD3 R9, PT, PT, R11, R9, RZ ;  /* 0x000000090b097210 */ /* 0x000fe40007ffe0ff */
[----:B------:R-:W-:-:S03]  /*2fd0*/  IADD3.X R11, PT, PT, R15, -0x1, RZ, P0, !PT ;  /* 0xffffffff0f0b7810 */ /* 0x000fc600007fe4ff */
[-C--:B------:R-:W-:Y:S02]  /*2fe0*/  IMAD R21, R9, R8.reuse, RZ ;  /* 0x0000000809157224 */ /* 0x080fe400078e02ff */
[----:B------:R-:W-:-:S04]  /*2ff0*/  IMAD.WIDE.U32 R8, R10, R8, RZ ;  /* 0x000000080a087225 */ /* 0x000fc800078e00ff */
[----:B------:R-:W-:Y:S01]  /*3000*/  IMAD R11, R11, R10, R21 ;  /* 0x0000000a0b0b7224 */ /* 0x000fe200078e0215 */
[----:B------:R-:W-:-:S04]  /*3010*/  IADD3 R10, P0, PT, R7, -0x1, RZ ;  /* 0xffffffff070a7810 */ /* 0x000fc80007f1e0ff */
[----:B------:R-:W-:Y:S02]  /*3020*/  IADD3 R11, PT, PT, R9, R11, RZ ;  /* 0x0000000b090b7210 */ /* 0x000fe40007ffe0ff */
[----:B------:R-:W-:Y:S02]  /*3030*/  IADD3.X R9, PT, PT, R15, -0x1, RZ, P0, !PT ;  /* 0xffffffff0f097810 */ /* 0x000fe400007fe4ff */
[----:B------:R-:W-:Y:S01]  /*3040*/  ISETP.NE.AND P0, PT, R20, RZ, PT ;  /* 0x000000ff1400720c */ /* 0x000fe20003f05270 */
[-C--:B------:R-:W-:Y:S02]  /*3050*/  IMAD R21, R11, R10.reuse, RZ ;  /* 0x0000000a0b157224 */ /* 0x080fe400078e02ff */
[----:B------:R-:W-:-:S04]  /*3060*/  IMAD.WIDE.U32 R10, R8, R10, RZ ;  /* 0x0000000a080a7225 */ /* 0x000fc800078e00ff */
[----:B------:R-:W-:-:S04]  /*3070*/  IMAD R9, R9, R8, R21 ;  /* 0x0000000809097224 */ /* 0x000fc800078e0215 */
[----:B------:R-:W-:-:S04]  /*3080*/  IMAD.IADD R8, R11, 0x1, R9 ;  /* 0x000000010b087824 */ /* 0x000fc800078e0209 */
[-C--:B------:R-:W-:Y:S02]  /*3090*/  IMAD R11, R8, R7.reuse, RZ ;  /* 0x00000007080b7224 */ /* 0x080fe400078e02ff */
[----:B------:R-:W-:Y:S01]  /*30a0*/  IMAD.WIDE.U32 R8, R10, R7, RZ ;  /* 0x000000070a087225 */ /* 0x000fe200078e00ff */
[----:B------:R-:W-:-:S03]  /*30b0*/  IADD3 R7, P1, PT, R7, 0x4, RZ ;  /* 0x0000000407077810 */ /* 0x000fc60007f3e0ff */
[----:B------:R-:W-:Y:S01]  /*30c0*/  IMAD R11, R15, R10, R11 ;  /* 0x0000000a0f0b7224 */ /* 0x000fe200078e020b */
[----:B------:R-:W-:Y:S02]  /*30d0*/  MOV R22, R8 ;  /* 0x0000000800167202 */ /* 0x000fe40000000f00 */
[----:B------:R-:W-:Y:S01]  /*30e0*/  IADD3.X R15, PT, PT, RZ, R15, RZ, P1, !PT ;  /* 0x0000000fff0f7210 */ /* 0x000fe20000ffe4ff */
[----:B------:R-:W-:Y:S01]  /*30f0*/  IMAD.IADD R10, R9, 0x1, R11 ;  /* 0x00000001090a7824 */ /* 0x000fe200078e020b */
[----:B------:R-:W-:Y:S06]  /*3100*/  @P0 BRA `(.L_x_53) ;  /* 0xfffffffc008c0947 */ /* 0x000fec000383ffff */
.L_x_60:
[----:B------:R-:W-:Y:S05]  /*3110*/  BSYNC.RECONVERGENT B5 ;  /* 0x0000000000057941 */ /* 0x000fea0003800200 */
.L_x_52:
[----:B------:R-:W-:-:S07]  /*3120*/  VIADD R13, R13, 0x1 ;  /* 0x000000010d0d7836 */ /* 0x000fce0000000000 */
.L_x_51:
[----:B------:R-:W-:Y:S05]  /*3130*/  BSYNC.RECONVERGENT B4 ;  /* 0x0000000000047941 */ /* 0x000fea0003800200 */
.L_x_50:
[----:B------:R-:W-:-:S13]  /*3140*/  ISETP.NE.AND P0, PT, R14, RZ, PT ;  /* 0x000000ff0e00720c */ /* 0x000fda0003f05270 */
[----:B------:R-:W-:Y:S05]  /*3150*/  @!P0 BRA `(.L_x_49) ;  /* 0x00000000003c8947 */ /* 0x000fea0003800000 */
[----:B------:R-:W-:Y:S01]  /*3160*/  ISETP.NE.AND P0, PT, R14, 0x1, PT ;  /* 0x000000010e00780c */ /* 0x000fe20003f05270 */
[-C--:B------:R-:W-:Y:S02]  /*3170*/  IMAD R7, R10, R13.reuse, RZ ;  /* 0x0000000d0a077224 */ /* 0x080fe400078e02ff */
[----:B------:R-:W-:-:S05]  /*3180*/  IMAD.WIDE.U32 R22, R22, R13, RZ ;  /* 0x0000000d16167225 */ /* 0x000fca00078e00ff */
[----:B------:R-:W-:-:S05]  /*3190*/  IADD3 R10, PT, PT, R23, R7, RZ ;  /* 0x00000007170a7210 */ /* 0x000fca0007ffe0ff */
[----:B------:R-:W-:Y:S05]  /*31a0*/  @!P0 BRA `(.L_x_49) ;  /* 0x0000000000288947 */ /* 0x000fea0003800000 */
[----:B------:R-:W-:Y:S02]  /*31b0*/  ISETP.NE.AND P0, PT, R14, 0x2, PT ;  /* 0x000000020e00780c */ /* 0x000fe40003f05270 */
[----:B------:R-:W-:-:S05]  /*31c0*/  IADD3 R23, PT, PT, R13, 0x1, RZ ;  /* 0x000000010d177810 */ /* 0x000fca0007ffe0ff */
[-C--:B------:R-:W-:Y:S02]  /*31d0*/  IMAD R7, R10, R23.reuse, RZ ;  /* 0x000000170a077224 */ /* 0x080fe400078e02ff */
[----:B------:R-:W-:-:S04]  /*31e0*/  IMAD.WIDE.U32 R22, R22, R23, RZ ;  /* 0x0000001716167225 */ /* 0x000fc800078e00ff */
[----:B------:R-:W-:Y:S01]  /*31f0*/  @P0 VIADD R9, R13, 0x2 ;  /* 0x000000020d090836 */ /* 0x000fe20000000000 */
[----:B------:R-:W-:-:S05]  /*3200*/  IADD3 R10, PT, PT, R23, R7, RZ ;  /* 0x00000007170a7210 */ /* 0x000fca0007ffe0ff */
[-C--:B------:R-:W-:Y:S02]  /*3210*/  @P0 IMAD R7, R10, R9.reuse, RZ ;  /* 0x000000090a070224 */ /* 0x080fe400078e02ff */
[----:B------:R-:W-:-:S04]  /*3220*/  @P0 IMAD.WIDE.U32 R8, R22, R9, RZ ;  /* 0x0000000916080225 */ /* 0x000fc800078e00ff */
[----:B------:R-:W-:Y:S01]  /*3230*/  @P0 IMAD.MOV.U32 R22, RZ, RZ, R8 ;  /* 0x000000ffff160224 */ /* 0x000fe200078e0008 */
[----:B------:R-:W-:-:S07]  /*3240*/  @P0 IADD3 R10, PT, PT, R9, R7, RZ ;  /* 0x00000007090a0210 */ /* 0x000fce0007ffe0ff */
.L_x_49:
[----:B------:R-:W-:Y:S05]  /*3250*/  BSYNC.RECONVERGENT B3 ;  /* 0x0000000000037941 */ /* 0x000fea0003800200 */
.L_x_48:
[----:B------:R-:W-:Y:S01]  /*3260*/  LOP3.LUT P0, RZ, R16, 0xff, RZ, 0xc0, !PT ;  /* 0x000000ff10ff7812 */ /* 0x000fe2000780c0ff */
[----:B------:R-:W-:Y:S01]  /*3270*/  BSSY.RECONVERGENT B3, `(.L_x_61) ;  /* 0x0000036000037945 */ /* 0x000fe20003800200 */
[----:B------:R-:W-:Y:S01]  /*3280*/  HFMA2 R9, -RZ, RZ, 0, 5.9604644775390625e-08 ;  /* 0x00000001ff097431 */ /* 0x000fe200000001ff */
[----:B------:R-:W-:-:S10]  /*3290*/  MOV R13, RZ ;  /* 0x000000ff000d7202 */ /* 0x000fd40000000f00 */
[----:B------:R-:W-:Y:S05]  /*32a0*/  @!P0 BRA `(.L_x_62) ;  /* 0x0000000000c88947 */ /* 0x000fea0003800000 */
[C---:B------:R-:W-:Y:S01]  /*32b0*/  ISETP.GT.AND P1, PT, R6.reuse, 0x3, PT ;  /* 0x000000030600780c */ /* 0x040fe20003f24270 */
[----:B------:R-:W-:Y:S01]  /*32c0*/  BSSY.RECONVERGENT B4, `(.L_x_63) ;  /* 0x000001b000047945 */ /* 0x000fe20003800200 */
[----:B------:R-:W-:Y:S01]  /*32d0*/  PLOP3.LUT P0, PT, PT, PT, PT, 0x80, 0x8 ;  /* 0x000000000008781c */ /* 0x000fe20003f0f070 */
[----:B------:R-:W-:Y:S01]  /*32e0*/  IMAD.IADD R8, R6, 0x1, R5 ;  /* 0x0000000106087824 */ /* 0x000fe200078e0205 */
[----:B------:R-:W-:Y:S02]  /*32f0*/  MOV R9, 0x1 ;  /* 0x0000000100097802 */ /* 0x000fe40000000f00 */
[----:B------:R-:W-:-:S07]  /*3300*/  MOV R13, RZ ;  /* 0x000000ff000d7202 */ /* 0x000fce0000000f00 */
[----:B------:R-:W-:Y:S05]  /*3310*/  @!P1 BRA `(.L_x_64) ;  /* 0x0000000000549947 */ /* 0x000fea0003800000 */
[----:B------:R-:W-:Y:S01]  /*3320*/  PLOP3.LUT P0, PT, PT, PT, PT, 0x8, 0x80 ;  /* 0x000000000080781c */ /* 0x000fe20003f0e170 */
[----:B------:R-:W-:-:S12]  /*3330*/  VIADD R11, R8, 0xfffffffd ;  /* 0xfffffffd080b7836 */ /* 0x000fd80000000000 */
.L_x_65:
[----:B------:R-:W-:-:S05]  /*3340*/  IADD3 R6, PT, PT, R5, 0x1, RZ ;  /* 0x0000000105067810 */ /* 0x000fca0007ffe0ff */
[-C--:B------:R-:W-:Y:S02]  /*3350*/  IMAD R13, R13, R6.reuse, RZ ;  /* 0x000000060d0d7224 */ /* 0x080fe400078e02ff */
[----:B------:R-:W-:Y:S01]  /*3360*/  IMAD.WIDE.U32 R6, R9, R6, RZ ;  /* 0x0000000609067225 */ /* 0x000fe200078e00ff */
[----:B------:R-:W-:-:S03]  /*3370*/  IADD3 R9, PT, PT, R5, 0x2, RZ ;  /* 0x0000000205097810 */ /* 0x000fc60007ffe0ff */
[----:B------:R-:W-:Y:S02]  /*3380*/  IMAD.IADD R14, R7, 0x1, R13 ;  /* 0x00000001070e7824 */ /* 0x000fe400078e020d */
[----:B------:R-:W-:-:S04]  /*3390*/  IMAD.WIDE.U32 R6, R6, R9, RZ ;  /* 0x0000000906067225 */ /* 0x000fc800078e00ff */
[----:B------:R-:W-:Y:S01]  /*33a0*/  IMAD R13, R14, R9, RZ ;  /* 0x000000090e0d7224 */ /* 0x000fe200078e02ff */
[C---:B------:R-:W-:Y:S01]  /*33b0*/  IADD3 R9, PT, PT, R5.reuse, 0x3, RZ ;  /* 0x0000000305097810 */ /* 0x040fe20007ffe0ff */
[----:B------:R-:W-:-:S03]  /*33c0*/  VIADD R5, R5, 0x4 ;  /* 0x0000000405057836 */ /* 0x000fc60000000000 */
[----:B------:R-:W-:Y:S01]  /*33d0*/  IADD3 R14, PT, PT, R7, R13, RZ ;  /* 0x0000000d070e7210 */ /* 0x000fe20007ffe0ff */
[----:B------:R-:W-:Y:S01]  /*33e0*/  IMAD.WIDE.U32 R6, R6, R9, RZ ;  /* 0x0000000906067225 */ /* 0x000fe200078e00ff */
[----:B------:R-:W-:-:S03]  /*33f0*/  ISETP.GE.AND P1, PT, R5, R11, PT ;  /* 0x0000000b0500720c */ /* 0x000fc60003f26270 */
[----:B------:R-:W-:-:S05]  /*3400*/  IMAD R9, R14, R9, RZ ;  /* 0x000000090e097224 */ /* 0x000fca00078e02ff */
[----:B------:R-:W-:Y:S01]  /*3410*/  IADD3 R14, PT, PT, R7, R9, RZ ;  /* 0x00000009070e7210 */ /* 0x000fe20007ffe0ff */
[----:B------:R-:W-:-:S04]  /*3420*/  IMAD.WIDE.U32 R6, R6, R5, RZ ;  /* 0x0000000506067225 */ /* 0x000fc800078e00ff */
[----:B------:R-:W-:Y:S01]  /*3430*/  IMAD R13, R14, R5, RZ ;  /* 0x000000050e0d7224 */ /* 0x000fe200078e02ff */
[----:B------:R-:W-:-:S03]  /*3440*/  MOV R9, R6 ;  /* 0x0000000600097202 */ /* 0x000fc60000000f00 */
[----:B------:R-:W-:Y:S01]  /*3450*/  IMAD.IADD R13, R7, 0x1, R13 ;  /* 0x00000001070d7824 */ /* 0x000fe200078e020d */
[----:B------:R-:W-:Y:S06]  /*3460*/  @!P1 BRA `(.L_x_65) ;  /* 0xfffffffc00b49947 */ /* 0x000fec000383ffff */
.L_x_64:
[----:B------:R-:W-:Y:S05]  /*3470*/  BSYNC.RECONVERGENT B4 ;  /* 0x0000000000047941 */ /* 0x000fea0003800200 */
.L_x_63:
[----:B------:R-:W-:Y:S01]  /*3480*/  IADD3 R6, PT, PT, -R5, R8, RZ ;  /* 0x0000000805067210 */ /* 0x000fe20007ffe1ff */
[----:B------:R-:W-:Y:S03]  /*3490*/  BSSY.RECONVERGENT B4, `(.L_x_66) ;  /* 0x000000d000047945 */ /* 0x000fe60003800200 */
[----:B------:R-:W-:-:S13]  /*34a0*/  ISETP.GT.AND P1, PT, R6, 0x1, PT ;  /* 0x000000010600780c */ /* 0x000fda0003f24270 */
[----:B------:R-:W-:Y:S05]  /*34b0*/  @!P1 BRA `(.L_x_67) ;  /* 0x0000000000289947 */ /* 0x000fea0003800000 */
[C---:B------:R-:W-:Y:S01]  /*34c0*/  IADD3 R6, PT, PT, R5.reuse, 0x1, RZ ;  /* 0x0000000105067810 */ /* 0x040fe20007ffe0ff */
[----:B------:R-:W-:Y:S01]  /*34d0*/  VIADD R5, R5, 0x2 ;  /* 0x0000000205057836 */ /* 0x000fe20000000000 */
[----:B------:R-:W-:-:S03]  /*34e0*/  PLOP3.LUT P0, PT, PT, PT, PT, 0x8, 0x80 ;  /* 0x000000000080781c */ /* 0x000fc60003f0e170 */
[-C--:B------:R-:W-:Y:S02]  /*34f0*/  IMAD R13, R13, R6.reuse, RZ ;  /* 0x000000060d0d7224 */ /* 0x080fe400078e02ff */
[----:B------:R-:W-:-:S05]  /*3500*/  IMAD.WIDE.U32 R6, R9, R6, RZ ;  /* 0x0000000609067225 */ /* 0x000fca00078e00ff */
[----:B------:R-:W-:Y:S01]  /*3510*/  IADD3 R14, PT, PT, R7, R13, RZ ;  /* 0x0000000d070e7210 */ /* 0x000fe20007ffe0ff */
[----:B------:R-:W-:-:S04]  /*3520*/  IMAD.WIDE.U32 R6, R6, R5, RZ ;  /* 0x0000000506067225 */ /* 0x000fc800078e00ff */
[----:B------:R-:W-:Y:S01]  /*3530*/  IMAD R13, R14, R5, RZ ;  /* 0x000000050e0d7224 */ /* 0x000fe200078e02ff */
[----:B------:R-:W-:-:S03]  /*3540*/  MOV R9, R6 ;  /* 0x0000000600097202 */ /* 0x000fc60000000f00 */
[----:B------:R-:W-:-:S07]  /*3550*/  IMAD.IADD R13, R7, 0x1, R13 ;  /* 0x00000001070d7824 */ /* 0x000fce00078e020d */
.L_x_67:
[----:B------:R-:W-:Y:S05]  /*3560*/  BSYNC.RECONVERGENT B4 ;  /* 0x0000000000047941 */ /* 0x000fea0003800200 */
.L_x_66:
[----:B------:R-:W-:-:S13]  /*3570*/  ISETP.LT.OR P0, PT, R5, R8, P0 ;  /* 0x000000080500720c */ /* 0x000fda0000701670 */
[----:B------:R-:W-:-:S05]  /*3580*/  @P0 IADD3 R6, PT, PT, R5, 0x1, RZ ;  /* 0x0000000105060810 */ /* 0x000fca0007ffe0ff */
[-C--:B------:R-:W-:Y:S02]  /*3590*/  @P0 IMAD R5, R13, R6.reuse, RZ ;  /* 0x000000060d050224 */ /* 0x080fe400078e02ff */
[----:B------:R-:W-:-:S04]  /*35a0*/  @P0 IMAD.WIDE.U32 R6, R9, R6, RZ ;  /* 0x0000000609060225 */ /* 0x000fc800078e00ff */
[----:B------:R-:W-:Y:S01]  /*35b0*/  @P0 IMAD.MOV.U32 R9, RZ, RZ, R6 ;  /* 0x000000ffff090224 */ /* 0x000fe200078e0006 */
[----:B------:R-:W-:-:S07]  /*35c0*/  @P0 IADD3 R13, PT, PT, R7, R5, RZ ;  /* 0x00000005070d0210 */ /* 0x000fce0007ffe0ff */
.L_x_62:
[----:B------:R-:W-:Y:S05]  /*35d0*/  BSYNC.RECONVERGENT B3 ;  /* 0x0000000000037941 */ /* 0x000fea0003800200 */
.L_x_61:
        /* <DEDUP_REMOVED lines=21> */
[----:B------:R-:W-:-:S04]  /*3730*/  @!P2 LOP3.LUT R8, RZ, R22, RZ, 0x33, !PT ;  /* 0x00000016ff08a212 */ /* 0x000fc800078e33ff */
[----:B------:R-:W-:Y:S01]  /*3740*/  MOV R6, R8 ;  /* 0x0000000800067202 */ /* 0x000fe20000000f00 */
[----:B------:R-:W-:Y:S06]  /*3750*/  BRA `(.L_x_69) ;  /* 0x00000000001c7947 */ /* 0x000fec0003800000 */
.L_x_68:
[----:B------:R-:W-:Y:S01]  /*3760*/  IMAD.MOV.U32 R5, RZ, RZ, R9 ;  /* 0x000000ffff057224 */ /* 0x000fe200078e0009 */
[----:B------:R-:W-:Y:S01]  /*3770*/  MOV R9, R13 ;  /* 0x0000000d00097202 */ /* 0x000fe20000000f00 */
[----:B------:R-:W-:Y:S01]  /*3780*/  IMAD.MOV.U32 R7, RZ, RZ, R10 ;  /* 0x000000ffff077224 */ /* 0x000fe200078e000a */
[----:B------:R-:W-:Y:S02]  /*3790*/  MOV R8, R22 ;  /* 0x0000001600087202 */ /* 0x000fe40000000f00 */
[----:B------:R-:W-:-:S07]  /*37a0*/  MOV R6, 0x37c0 ;  /* 0x000037c000067802 */ /* 0x000fce0000000f00 */
[----:B------:R-:W-:Y:S05]  /*37b0*/  CALL.REL.NOINC `($__internal_0_$__cuda_sm20_div_u64) ;  /* 0x0000002000807944 */ /* 0x000fea0003c00000 */
[----:B------:R-:W-:-:S07]  /*37c0*/  MOV R6, R5 ;  /* 0x0000000500067202 */ /* 0x000fce0000000f00 */
.L_x_69:
[----:B------:R-:W-:Y:S05]  /*37d0*/  BSYNC.RECONVERGENT B3 ;  /* 0x0000000000037941 */ /* 0x000fea0003800200 */
.L_x_47:
[----:B------:R-:W-:Y:S05]  /*37e0*/  BSYNC.RECONVERGENT B0 ;  /* 0x0000000000007941 */ /* 0x000fea0003800200 */
.L_x_46:
[----:B------:R-:W-:Y:S01]  /*37f0*/  IADD3 R17, PT, PT, R6, R17, RZ ;  /* 0x0000001106117210 */ /* 0x000fe20007ffe0ff */
[----:B------:R-:W-:Y:S01]  /*3800*/  IMAD.MOV.U32 R13, RZ, RZ, R19 ;  /* 0x000000ffff0d7224 */ /* 0x000fe200078e0013 */
[----:B------:R-:W-:Y:S06]  /*3810*/  BRA `(.L_x_70) ;  /* 0xffffffe800947947 */ /* 0x000fec000383ffff */
.L_x_45:
[----:B------:R-:W-:Y:S05]  /*3820*/  BSYNC.RECONVERGENT B1 ;  /* 0x0000000000017941 */ /* 0x000fea0003800200 */
.L_x_44:
[----:B0-----:R-:W-:Y:S02]  /*3830*/  IADD3 R5, PT, PT, RZ, -R18, RZ ;  /* 0x80000012ff057210 */ /* 0x001fe40007ffe0ff */
[----:B------:R-:W-:Y:S02]  /*3840*/  IADD3 R6, PT, PT, R1, R0, RZ ;  /* 0x0000000001067210 */ /* 0x000fe40007ffe0ff */
[----:B------:R-:W-:Y:S02]  /*3850*/  PRMT R5, R5, 0x7710, RZ ;  /* 0x0000771005057816 */ /* 0x000fe400000000ff */
[----:B------:R-:W-:Y:S02]  /*3860*/  ISETP.GE.AND P0, PT, R0, 0x6, PT ;  /* 0x000000060000780c */ /* 0x000fe40003f06270 */
[----:B------:R-:W-:-:S05]  /*3870*/  IADD3 R5, PT, PT, R12, 0x18, R5 ;  /* 0x000000180c057810 */ /* 0x000fca0007ffe005 */
[----:B------:R0:W-:Y:S06]  /*3880*/  STL.U8 [R6+0x7], R5 ;  /* 0x0000070506007387 */ /* 0x0001ec0000100000 */
[----:B------:R-:W-:Y:S05]  /*3890*/  @P0 BRA `(.L_x_71) ;  /* 0x00000014007c0947 */ /* 0x000fea0003800000 */
[----:B------:R-:W-:Y:S01]  /*38a0*/  IMAD.MOV R19, RZ, RZ, -R12 ;  /* 0x000000ffff137224 */ /* 0x000fe200078e0a0c */
[----:B------:R-:W-:Y:S01]  /*38b0*/  BSSY.RECONVERGENT B0, `(.L_x_72) ;  /* 0x000015c000007945 */ /* 0x000fe20003800200 */
[----:B0-----:R-:W-:Y:S02]  /*38c0*/  VIADD R6, R16, 0xffffffff ;  /* 0xffffffff10067836 */ /* 0x001fe40000000000 */
[----:B------:R-:W-:Y:S01]  /*38d0*/  HFMA2 R17, -RZ, RZ, 0, 0 ;  /* 0x00000000ff117431 */ /* 0x000fe200000001ff */
[----:B------:R-:W-:Y:S01]  /*38e0*/  IADD3 R4, PT, PT, R4, -R13, RZ ;  /* 0x8000000d04047210 */ /* 0x000fe20007ffe0ff */
[----:B------:R-:W-:Y:S01]  /*38f0*/  IMAD.MOV.U32 R13, RZ, RZ, RZ ;  /* 0x000000ffff0d7224 */ /* 0x000fe200078e00ff */
[----:B------:R-:W-:Y:S02]  /*3900*/  PRMT R19, R19, 0x7710, RZ ;  /* 0x0000771013137816 */ /* 0x000fe400000000ff */
[----:B------:R-:W-:Y:S02]  /*3910*/  IADD3 R0, PT, PT, R0, 0x1, RZ ;  /* 0x0000000100007810 */ /* 0x000fe40007ffe0ff */
[----:B------:R-:W-:-:S02]  /*3920*/  IADD3 R19, PT, PT, R18, R19, RZ ;  /* 0x0000001312137210 */ /* 0x000fc40007ffe0ff */
[----:B------:R-:W-:Y:S02]  /*3930*/  PRMT R16, R6, 0x7610, R16 ;  /* 0x0000761006107816 */ /* 0x000fe40000000010 */
[----:B------:R-:W-:Y:S02]  /*3940*/  LOP3.LUT P0, RZ, R19, 0xff, RZ, 0xc0, !PT ;  /* 0x000000ff13ff7812 */ /* 0x000fe4000780c0ff */
[----:B------:R-:W-:Y:S02]  /*3950*/  PRMT R12, RZ, 0x7610, R12 ;  /* 0x00007610ff0c7816 */ /* 0x000fe4000000000c */
[----:B------:R-:W-:-:S09]  /*3960*/  PRMT R18, RZ, 0x7610, R18 ;  /* 0x00007610ff127816 */ /* 0x000fd20000000012 */
[----:B------:R-:W-:Y:S05]  /*3970*/  @!P0 BRA `(.L_x_73) ;  /* 0x00000014003c8947 */ /* 0x000fea0003800000 */
[----:B------:R-:W-:Y:S01]  /*3980*/  LOP3.LUT P0, R15, R16, 0xff, RZ, 0xc0, !PT ;  /* 0x000000ff100f7812 */ /* 0x000fe2000780c0ff */
[----:B------:R-:W-:Y:S01]  /*3990*/  BSSY.RECONVERGENT B1, `(.L_x_74) ;  /* 0x0000039000017945 */ /* 0x000fe20003800200 */
[----:B------:R-:W-:Y:S02]  /*39a0*/  LOP3.LUT R9, R19, 0xff, RZ, 0xc0, !PT ;  /* 0x000000ff13097812 */ /* 0x000fe400078ec0ff */
[----:B------:R-:W-:Y:S02]  /*39b0*/  LOP3.LUT R6, R6, 0xff, RZ, 0xc0, !PT ;  /* 0x000000ff06067812 */ /* 0x000fe400078ec0ff */
[----:B------:R-:W-:Y:S01]  /*39c0*/  MOV R8, 0x1 ;  /* 0x0000000100087802 */ /* 0x000fe20000000f00 */
[----:B------:R-:W-:Y:S01]  /*39d0*/  VIADD R5, R9, 0xffffffff ;  /* 0xffffffff09057836 */ /* 0x000fe20000000000 */
[----:B------:R-:W-:-:S05]  /*39e0*/  MOV R7, RZ ;  /* 0x000000ff00077202 */ /* 0x000fca0000000f00 */
[----:B------:R-:W-:Y:S05]  /*39f0*/  @!P0 BRA `(.L_x_75) ;  /* 0x0000000000c88947 */ /* 0x000fea0003800000 */
[----:B------:R-:W-:Y:S01]  /*3a00*/  ISETP.GE.U32.AND P0, PT, R15, 0x4, PT ;  /* 0x000000040f00780c */ /* 0x000fe20003f06070 */
[----:B------:R-:W-:Y:S01]  /*3a10*/  BSSY.RECONVERGENT B3, `(.L_x_76) ;  /* 0x000001e000037945 */ /* 0x000fe20003800200 */
[----:B------:R-:W-:Y:S01]  /*3a20*/  LOP3.LUT R18, R6, 0x3, RZ, 0xc0, !PT ;  /* 0x0000000306127812 */ /* 0x000fe200078ec0ff */
[----:B------:R-:W-:Y:S01]  /*3a30*/  HFMA2 R7, -RZ, RZ, 0, 0 ;  /* 0x00000000ff077431 */ /* 0x000fe200000001ff */
[----:B------:R-:W-:Y:S01]  /*3a40*/  MOV R8, 0x1 ;  /* 0x0000000100087802 */ /* 0x000fe20000000f00 */
[----:B------:R-:W-:Y:S01]  /*3a50*/  IMAD.MOV.U32 R14, RZ, RZ, 0x1 ;  /* 0x00000001ff0e7424 */ /* 0x000fe200078e00ff */
[----:B------:R-:W-:-:S07]  /*3a60*/  ISETP.NE.AND P1, PT, R18, RZ, PT ;  /* 0x000000ff1200720c */ /* 0x000fce0003f25270 */
[----:B------:R-:W-:Y:S06]  /*3a70*/  @!P0 BRA `(.L_x_77) ;  /* 0x00000000005c8947 */ /* 0x000fec0003800000 */
[----:B------:R-:W-:Y:S01]  /*3a80*/  LOP3.LUT R17, R6, 0xfc, RZ, 0xc0, !PT ;  /* 0x000000fc06117812 */ /* 0x000fe200078ec0ff */
[----:B------:R-:W-:Y:S01]  /*3a90*/  IMAD.MOV.U32 R14, RZ, RZ, 0x1 ;  /* 0x00000001ff0e7424 */ /* 0x000fe200078e00ff */
[----:B------:R-:W-:Y:S02]  /*3aa0*/  MOV R8, 0x1 ;  /* 0x0000000100087802 */ /* 0x000fe40000000f00 */
[----:B------:R-:W-:-:S07]  /*3ab0*/  MOV R7, RZ ;  /* 0x000000ff00077202 */ /* 0x000fce0000000f00 */
.L_x_78:
[-C--:B------:R-:W-:Y:S01]  /*3ac0*/  IMAD R21, R7, R14.reuse, RZ ;  /* 0x0000000e07157224 */ /* 0x080fe200078e02ff */
[----:B------:R-:W-:Y:S01]  /*3ad0*/  IADD3 R7, PT, PT, R14, 0x1, RZ ;  /* 0x000000010e077810 */ /* 0x000fe20007ffe0ff */
[----:B------:R-:W-:-:S05]  /*3ae0*/  IMAD.WIDE.U32 R10, R8, R14, RZ ;  /* 0x0000000e080a7225 */ /* 0x000fca00078e00ff */
[----:B------:R-:W-:Y:S01]  /*3af0*/  IADD3 R8, PT, PT, R11, R21, RZ ;  /* 0x000000150b087210 */ /* 0x000fe20007ffe0ff */
[----:B------:R-:W-:-:S04]  /*3b00*/  IMAD.WIDE.U32 R10, R10, R7, RZ ;  /* 0x000000070a0a7225 */ /* 0x000fc800078e00ff */
[----:B------:R-:W-:Y:S02]  /*3b10*/  IMAD R21, R8, R7, RZ ;  /* 0x0000000708157224 */ /* 0x000fe400078e02ff */
[----:B------:R-:W-:-:S03]  /*3b20*/  VIADD R7, R14, 0x2 ;  /* 0x000000020e077836 */ /* 0x000fc60000000000 */
[----:B------:R-:W-:Y:S01]  /*3b30*/  IADD3 R8, PT, PT, R11, R21, RZ ;  /* 0x000000150b087210 */ /* 0x000fe20007ffe0ff */
[----:B------:R-:W-:-:S04]  /*3b40*/  IMAD.WIDE.U32 R10, R10, R7, RZ ;  /* 0x000000070a0a7225 */ /* 0x000fc800078e00ff */
[----:B------:R-:W-:Y:S01]  /*3b50*/  IMAD R21, R8, R7, RZ ;  /* 0x0000000708157224 */ /* 0x000fe200078e02ff */
[C---:B------:R-:W-:Y:S01]  /*3b60*/  IADD3 R7, PT, PT, R14.reuse, 0x3, RZ ;  /* 0x000000030e077810 */ /* 0x040fe20007ffe0ff */
[----:B------:R-:W-:Y:S02]  /*3b70*/  VIADD R14, R14, 0x4 ;  /* 0x000000040e0e7836 */ /* 0x000fe40000000000 */
[----:B------:R-:W-:Y:S01]  /*3b80*/  IMAD.IADD R8, R11, 0x1, R21 ;  /* 0x000000010b087824 */ /* 0x000fe200078e0215 */
[----:B------:R-:W-:Y:S01]  /*3b90*/  ISETP.NE.AND P0, PT, R7, R17, PT ;  /* 0x000000110700720c */ /* 0x000fe20003f05270 */
[----:B------:R-:W-:-:S04]  /*3ba0*/  IMAD.WIDE.U32 R10, R10, R7, RZ ;  /* 0x000000070a0a7225 */ /* 0x000fc800078e00ff */
[----:B------:R-:W-:Y:S01]  /*3bb0*/  IMAD R7, R8, R7, RZ ;  /* 0x0000000708077224 */ /* 0x000fe200078e02ff */
[----:B------:R-:W-:-:S04]  /*3bc0*/  MOV R8, R10 ;  /* 0x0000000a00087202 */ /* 0x000fc80000000f00 */
[----:B------:R-:W-:-:S03]  /*3bd0*/  IADD3 R7, PT, PT, R11, R7, RZ ;  /* 0x000000070b077210 */ /* 0x000fc60007ffe0ff */
[----:B------:R-:W-:Y:S05]  /*3be0*/  @P0 BRA `(.L_x_78) ;  /* 0xfffffffc00b40947 */ /* 0x000fea000383ffff */
.L_x_77:
[----:B------:R-:W-:Y:S05]  /*3bf0*/  BSYNC.RECONVERGENT B3 ;  /* 0x0000000000037941 */ /* 0x000fea0003800200 */
.L_x_76:
[----:B------:R-:W-:Y:S05]  /*3c00*/  @!P1 BRA `(.L_x_75) ;  /* 0x0000000000449947 */ /* 0x000fea0003800000 */
[----:B------:R-:W-:Y:S01]  /*3c10*/  ISETP.NE.AND P0, PT, R18, 0x1, PT ;  /* 0x000000011200780c */ /* 0x000fe20003f05270 */
[-C--:B------:R-:W-:Y:S02]  /*3c20*/  IMAD R7, R7, R14.reuse, RZ ;  /* 0x0000000e07077224 */ /* 0x080fe400078e02ff */
[----:B------:R-:W-:-:S05]  /*3c30*/  IMAD.WIDE.U32 R10, R8, R14, RZ ;  /* 0x0000000e080a7225 */ /* 0x000fca00078e00ff */
[----:B------:R-:W-:Y:S02]  /*3c40*/  IADD3 R7, PT, PT, R11, R7, RZ ;  /* 0x000000070b077210 */ /* 0x000fe40007ffe0ff */
[----:B------:R-:W-:-:S03]  /*3c50*/  MOV R8, R10 ;  /* 0x0000000a00087202 */ /* 0x000fc60000000f00 */
[----:B------:R-:W-:Y:S05]  /*3c60*/  @!P0 BRA `(.L_x_75) ;  /* 0x00000000002c8947 */ /* 0x000fea0003800000 */
[----:B------:R-:W-:Y:S01]  /*3c70*/  ISETP.NE.AND P0, PT, R18, 0x2, PT ;  /* 0x000000021200780c */ /* 0x000fe20003f05270 */
[----:B------:R-:W-:-:S04]  /*3c80*/  VIADD R10, R14, 0x1 ;  /* 0x000000010e0a7836 */ /* 0x000fc80000000000 */
[-C--:B------:R-:W-:Y:S02]  /*3c90*/  IMAD R7, R7, R10.reuse, RZ ;  /* 0x0000000a07077224 */ /* 0x080fe400078e02ff */
[----:B------:R-:W-:-:S04]  /*3ca0*/  IMAD.WIDE.U32 R10, R8, R10, RZ ;  /* 0x0000000a080a7225 */ /* 0x000fc800078e00ff */
[----:B------:R-:W-:Y:S01]  /*3cb0*/  IMAD.MOV.U32 R8, RZ, RZ, R10 ;  /* 0x000000ffff087224 */ /* 0x000fe200078e000a */
[----:B------:R-:W-:Y:S02]  /*3cc0*/  IADD3 R7, PT, PT, R11, R7, RZ ;  /* 0x000000070b077210 */ /* 0x000fe40007ffe0ff */
[----:B------:R-:W-:-:S05]  /*3cd0*/  @P0 IADD3 R14, PT, PT, R14, 0x2, RZ ;  /* 0x000000020e0e0810 */ /* 0x000fca0007ffe0ff */
[-C--:B------:R-:W-:Y:S02]  /*3ce0*/  @P0 IMAD R17, R7, R14.reuse, RZ ;  /* 0x0000000e07110224 */ /* 0x080fe400078e02ff */
[----:B------:R-:W-:-:S05]  /*3cf0*/  @P0 IMAD.WIDE.U32 R10, R8, R14, RZ ;  /* 0x0000000e080a0225 */ /* 0x000fca00078e00ff */
[----:B------:R-:W-:Y:S02]  /*3d00*/  @P0 IADD3 R7, PT, PT, R11, R17, RZ ;  /* 0x000000110b070210 */ /* 0x000fe40007ffe0ff */
[----:B------:R-:W-:-:S07]  /*3d10*/  @P0 MOV R8, R10 ;  /* 0x0000000a00080202 */ /* 0x000fce0000000f00 */
.L_x_75:
[----:B------:R-:W-:Y:S05]  /*3d20*/  BSYNC.RECONVERGENT B1 ;  /* 0x0000000000017941 */ /* 0x000fea0003800200 */
.L_x_74:
[----:B------:R-:W-:Y:S01]  /*3d30*/  ISETP.NE.AND P0, PT, R15, RZ, PT ;  /* 0x000000ff0f00720c */ /* 0x000fe20003f05270 */
[----:B------:R-:W-:Y:S01]  /*3d40*/  BSSY.RECONVERGENT B1, `(.L_x_79) ;  /* 0x00000f3000017945 */ /* 0x000fe20003800200 */
[----:B------:R-:W-:Y:S02]  /*3d50*/  HFMA2 R14, -RZ, RZ, 0, 0 ;  /* 0x00000000ff0e7431 */ /* 0x000fe400000001ff */
[----:B------:R-:W-:-:S09]  /*3d60*/  IMAD.MOV.U32 R20, RZ, RZ, 0x1 ;  /* 0x00000001ff147424 */ /* 0x000fd200078e00ff */
[----:B------:R-:W-:Y:S05]  /*3d70*/  @!P0 BRA `(.L_x_80) ;  /* 0x0000000c00bc8947 */ /* 0x000fea0003800000 */
[----:B------:R-:W-:Y:S01]  /*3d80*/  VIADDMNMX R6, R5, R6, R9, !PT ;  /* 0x0000000605067246 */ /* 0x000fe20007800109 */
[----:B------:R-:W-:Y:S01]  /*3d90*/  BSSY.RECONVERGENT B3, `(.L_x_81) ;  /* 0x00000d3000037945 */ /* 0x000fe20003800200 */
[----:B------:R-:W-:Y:S02]  /*3da0*/  MOV R20, 0x1 ;  /* 0x0000000100147802 */ /* 0x000fe40000000f00 */
[----:B------:R-:W-:Y:S02]  /*3db0*/  IADD3 R6, PT, PT, -R9, R6, RZ ;  /* 0x0000000609067210 */ /* 0x000fe40007ffe1ff */
[----:B------:R-:W-:Y:S02]  /*3dc0*/  MOV R14, RZ ;  /* 0x000000ff000e7202 */ /* 0x000fe40000000f00 */
[C---:B------:R-:W-:Y:S01]  /*3dd0*/  ISETP.GE.U32.AND P0, PT, R6.reuse, 0x3, PT ;  /* 0x000000030600780c */ /* 0x040fe20003f06070 */
[----:B------:R-:W-:-:S05]  /*3de0*/  VIADD R6, R6, 0x1 ;  /* 0x0000000106067836 */ /* 0x000fca0000000000 */
[----:B------:R-:W-:-:S07]  /*3df0*/  LOP3.LUT R9, R6, 0x3, RZ, 0xc0, !PT ;  /* 0x0000000306097812 */ /* 0x000fce00078ec0ff */
[----:B------:R-:W-:Y:S05]  /*3e00*/  @!P0 BRA `(.L_x_82) ;  /* 0x0000000c002c8947 */ /* 0x000fea0003800000 */
[----:B------:R-:W-:Y:S01]  /*3e10*/  LOP3.LUT R17, R6, 0xfffffffc, RZ, 0xc0, !PT ;  /* 0xfffffffc06117812 */ /* 0x000fe200078ec0ff */
[----:B------:R-:W-:Y:S01]  /*3e20*/  BSSY.RELIABLE B4, `(.L_x_83) ;  /* 0x00000ad000047945 */ /* 0x000fe20003800100 */
[----:B------:R-:W-:Y:S02]  /*3e30*/  HFMA2 R14, -RZ, RZ, 0, 0 ;  /* 0x00000000ff0e7431 */ /* 0x000fe400000001ff */
[----:B------:R-:W-:Y:S01]  /*3e40*/  IMAD.MOV.U32 R18, RZ, RZ, RZ ;  /* 0x000000ffff127224 */ /* 0x000fe200078e00ff */
[----:B------:R-:W-:Y:S02]  /*3e50*/  ISETP.GT.AND P0, PT, R17, RZ, PT ;  /* 0x000000ff1100720c */ /* 0x000fe40003f04270 */
[----:B------:R-:W-:-:S11]  /*3e60*/  MOV R20, 0x1 ;  /* 0x0000000100147802 */ /* 0x000fd60000000f00 */
[----:B------:R-:W-:Y:S05]  /*3e70*/  @!P0 BRA `(.L_x_84) ;  /* 0x00000008009c8947 */ /* 0x000fea0003800000 */
[----:B------:R-:W-:Y:S01]  /*3e80*/  IMAD.IADD R6, R17, 0x1, -R18 ;  /* 0x0000000111067824 */ /* 0x000fe200078e0a12 */
[----:B------:R-:W-:Y:S01]  /*3e90*/  BSSY.RECONVERGENT B5, `(.L_x_85) ;  /* 0x000006a000057945 */ /* 0x000fe20003800200 */
[----:B------:R-:W-:-:S03]  /*3ea0*/  PLOP3.LUT P0, PT, PT, PT, PT, 0x80, 0x8 ;  /* 0x000000000008781c */ /* 0x000fc60003f0f070 */
[----:B------:R-:W-:-:S13]  /*3eb0*/  ISETP.GT.AND P1, PT, R6, 0xc, PT ;  /* 0x0000000c0600780c */ /* 0x000fda0003f24270 */
[----:B------:R-:W-:Y:S05]  /*3ec0*/  @!P1 BRA `(.L_x_86) ;  /* 0x0000000400989947 */ /* 0x000fea0003800000 */
[----:B------:R-:W-:Y:S02]  /*3ed0*/  PLOP3.LUT P0, PT, PT, PT, PT, 0x8, 0x80 ;  /* 0x000000000080781c */ /* 0x000fe40003f0e170 */
[----:B------:R-:W-:-:S11]  /*3ee0*/  IADD3 R6, PT, PT, R17, -0xc, RZ ;  /* 0xfffffff411067810 */ /* 0x000fd60007ffe0ff */
.L_x_87:
        /* <DEDUP_REMOVED lines=19> */
[----:B------:R-:W-:-:S04]  /*4020*/  IADD3 R15, PT, PT, R5, 0x4, RZ ;  /* 0x00000004050f7810 */ /* 0x000fc80007ffe0ff */
        /* <DEDUP_REMOVED lines=77> */
[----:B------:R-:W-:-:S04]  /*4500*/  MOV R20, R14 ;  /* 0x0000000e00147202 */ /* 0x000fc80000000f00 */
[----:B------:R-:W-:Y:S01]  /*4510*/  IADD3 R14, PT, PT, R15, R11, RZ ;  /* 0x0000000b0f0e7210 */ /* 0x000fe20007ffe0ff */
[----:B------:R-:W-:Y:S06]  /*4520*/  @!P1 BRA `(.L_x_87) ;  /* 0xfffffff800709947 */ /* 0x000fec000383ffff */
.L_x_86:
[----:B------:R-:W-:Y:S05]  /*4530*/  BSYNC.RECONVERGENT B5 ;  /* 0x0000000000057941 */ /* 0x000fea0003800200 */
.L_x_85:
[----:B------:R-:W-:Y:S01]  /*4540*/  IMAD.IADD R6, R17, 0x1, -R18 ;  /* 0x0000000111067824 */ /* 0x000fe200078e0a12 */
[----:B------:R-:W-:Y:S04]  /*4550*/  BSSY.RECONVERGENT B5, `(.L_x_88) ;  /* 0x0000036000057945 */ /* 0x000fe80003800200 */
[----:B------:R-:W-:-:S13]  /*4560*/  ISETP.GT.AND P1, PT, R6, 0x4, PT ;  /* 0x000000040600780c */ /* 0x000fda0003f24270 */
[----:B------:R-:W-:Y:S05]  /*4570*/  @!P1 BRA `(.L_x_89) ;  /* 0x0000000000cc9947 */ /* 0x000fea0003800000 */
[----:B------:R-:W-:Y:S01]  /*4580*/  IADD3 R15, PT, PT, R5, 0x1, RZ ;  /* 0x00000001050f7810 */ /* 0x000fe20007ffe0ff */
[----:B------:R-:W-:Y:S01]  /*4590*/  VIADD R18, R18, 0x8 ;  /* 0x0000000812127836 */ /* 0x000fe20000000000 */
[----:B------:R-:W-:Y:S02]  /*45a0*/  PLOP3.LUT P0, PT, PT, PT, PT, 0x8, 0x80 ;  /* 0x000000000080781c */ /* 0x000fe40003f0e170 */
[----:B------:R-:W-:Y:S01]  /*45b0*/  SHF.R.S32.HI R11, RZ, 0x1f, R15 ;  /* 0x0000001fff0b7819 */ /* 0x000fe2000001140f */
        /* <DEDUP_REMOVED lines=45> */
[----:B------:R-:W-:-:S05]  /*4890*/  IMAD R15, R15, R14, R6 ;  /* 0x0000000e0f0f7224 */ /* 0x000fca00078e0206 */
[----:B------:R-:W-:-:S07]  /*48a0*/  IADD3 R14, PT, PT, R11, R15, RZ ;  /* 0x0000000f0b0e7210 */ /* 0x000fce0007ffe0ff */
.L_x_89:
[----:B------:R-:W-:Y:S05]  /*48b0*/  BSYNC.RECONVERGENT B5 ;  /* 0x0000000000057941 */ /* 0x000fea0003800200 */
.L_x_88:
[----:B------:R-:W-:-:S13]  /*48c0*/  ISETP.NE.OR P0, PT, R18, R17, P0 ;  /* 0x000000111200720c */ /* 0x000fda0000705670 */
[----:B------:R-:W-:Y:S05]  /*48d0*/  @!P0 BREAK.RELIABLE B4 ;  /* 0x0000000000048942 */ /* 0x000fea0003800100 */
[----:B------:R-:W-:Y:S05]  /*48e0*/  @!P0 BRA `(.L_x_82) ;  /* 0x0000000000748947 */ /* 0x000fea0003800000 */
.L_x_84:
[----:B------:R-:W-:Y:S05]  /*48f0*/  BSYNC.RELIABLE B4 ;  /* 0x0000000000047941 */ /* 0x000fea0003800100 */
.L_x_83:
[C---:B------:R-:W-:Y:S02]  /*4900*/  IADD3 R15, PT, PT, R5.reuse, 0x1, RZ ;  /* 0x00000001050f7810 */ /* 0x040fe40007ffe0ff */
[----:B------:R-:W-:Y:S02]  /*4910*/  IADD3 R10, PT, PT, R5, 0x2, RZ ;  /* 0x00000002050a7810 */ /* 0x000fe40007ffe0ff */
[----:B------:R-:W-:Y:S01]  /*4920*/  SHF.R.S32.HI R11, RZ, 0x1f, R15 ;  /* 0x0000001fff0b7819 */ /* 0x000fe2000001140f */
[-C--:B------:R-:W-:Y:S01]  /*4930*/  IMAD R6, R14, R15.reuse, RZ ;  /* 0x0000000f0e067224 */ /* 0x080fe200078e02ff */
[----:B------:R-:W-:Y:S01]  /*4940*/  IADD3 R18, PT, PT, R18, 0x4, RZ ;  /* 0x0000000412127810 */ /* 0x000fe20007ffe0ff */
[----:B------:R-:W-:-:S03]  /*4950*/  IMAD.WIDE.U32 R14, R20, R15, RZ ;  /* 0x0000000f140e7225 */ /* 0x000fc600078e00ff */
[----:B------:R-:W-:Y:S01]  /*4960*/  ISETP.NE.AND P0, PT, R18, R17, PT ;  /* 0x000000111200720c */ /* 0x000fe20003f05270 */
[----:B------:R-:W-:-:S04]  /*4970*/  IMAD R11, R11, R20, R6 ;  /* 0x000000140b0b7224 */ /* 0x000fc800078e0206 */
[----:B------:R-:W-:Y:S01]  /*4980*/  IMAD.IADD R11, R15, 0x1, R11 ;  /* 0x000000010f0b7824 */ /* 0x000fe200078e020b */
[----:B------:R-:W-:-:S03]  /*4990*/  SHF.R.S32.HI R15, RZ, 0x1f, R10 ;  /* 0x0000001fff0f7819 */ /* 0x000fc6000001140a */
[-C--:B------:R-:W-:Y:S02]  /*49a0*/  IMAD R6, R11, R10.reuse, RZ ;  /* 0x0000000a0b067224 */ /* 0x080fe400078e02ff */
[----:B------:R-:W-:-:S04]  /*49b0*/  IMAD.WIDE.U32 R10, R14, R10, RZ ;  /* 0x0000000a0e0a7225 */ /* 0x000fc800078e00ff */
[----:B------:R-:W-:Y:S01]  /*49c0*/  IMAD R15, R15, R14, R6 ;  /* 0x0000000e0f0f7224 */ /* 0x000fe200078e0206 */
[C---:B------:R-:W-:Y:S01]  /*49d0*/  IADD3 R14, PT, PT, R5.reuse, 0x3, RZ ;  /* 0x00000003050e7810 */ /* 0x040fe20007ffe0ff */
[----:B------:R-:W-:-:S03]  /*49e0*/  VIADD R5, R5, 0x4 ;  /* 0x0000000405057836 */ /* 0x000fc60000000000 */
[----:B------:R-:W-:Y:S02]  /*49f0*/  IADD3 R15, PT, PT, R11, R15, RZ ;  /* 0x0000000f0b0f7210 */ /* 0x000fe40007ffe0ff */
        /* <DEDUP_REMOVED lines=10> */
[----:B------:R-:W-:Y:S01]  /*4aa0*/  IADD3 R14, PT, PT, R11, R15, RZ ;  /* 0x0000000f0b0e7210 */ /* 0x000fe20007ffe0ff */
[----:B------:R-:W-:Y:S06]  /*4ab0*/  @P0 BRA `(.L_x_83) ;  /* 0xfffffffc00900947 */ /* 0x000fec000383ffff */
.L_x_82:
[----:B------:R-:W-:Y:S05]  /*4ac0*/  BSYNC.RECONVERGENT B3 ;  /* 0x0000000000037941 */ /* 0x000fea0003800200 */
.L_x_81:
[----:B------:R-:W-:-:S13]  /*4ad0*/  ISETP.NE.AND P0, PT, R9, RZ, PT ;  /* 0x000000ff0900720c */ /* 0x000fda0003f05270 */
[----:B------:R-:W-:Y:S05]  /*4ae0*/  @!P0 BRA `(.L_x_80) ;  /* 0x0000000000608947 */ /* 0x000fea0003800000 */
[----:B------:R-:W-:Y:S02]  /*4af0*/  ISETP.NE.AND P0, PT, R9, 0x1, PT ;  /* 0x000000010900780c */ /* 0x000fe40003f05270 */
[----:B------:R-:W-:-:S04]  /*4b00*/  IADD3 R11, PT, PT, R5, 0x1, RZ ;  /* 0x00000001050b7810 */ /* 0x000fc80007ffe0ff */
[----:B------:R-:W-:Y:S01]  /*4b10*/  SHF.R.S32.HI R15, RZ, 0x1f, R11 ;  /* 0x0000001fff0f7819 */ /* 0x000fe2000001140b */
[-C--:B------:R-:W-:Y:S02]  /*4b20*/  IMAD R14, R14, R11.reuse, RZ ;  /* 0x0000000b0e0e7224 */ /* 0x080fe400078e02ff */
[----:B------:R-:W-:-:S04]  /*4b30*/  IMAD.WIDE.U32 R10, R20, R11, RZ ;  /* 0x0000000b140a7225 */ /* 0x000fc800078e00ff */
[----:B------:R-:W-:Y:S01]  /*4b40*/  IMAD R15, R15, R20, R14 ;  /* 0x000000140f0f7224 */ /* 0x000fe200078e020e */
[----:B------:R-:W-:-:S03]  /*4b50*/  MOV R20, R10 ;  /* 0x0000000a00147202 */ /* 0x000fc60000000f00 */
[----:B------:R-:W-:Y:S01]  /*4b60*/  IMAD.IADD R14, R11, 0x1, R15 ;  /* 0x000000010b0e7824 */ /* 0x000fe200078e020f */
[----:B------:R-:W-:Y:S06]  /*4b70*/  @!P0 BRA `(.L_x_80) ;  /* 0x00000000003c8947 */ /* 0x000fec0003800000 */
[----:B------:R-:W-:Y:S02]  /*4b80*/  ISETP.NE.AND P0, PT, R9, 0x2, PT ;  /* 0x000000020900780c */ /* 0x000fe40003f05270 */
[----:B------:R-:W-:-:S04]  /*4b90*/  IADD3 R11, PT, PT, R5, 0x2, RZ ;  /* 0x00000002050b7810 */ /* 0x000fc80007ffe0ff */
[----:B------:R-:W-:Y:S01]  /*4ba0*/  SHF.R.S32.HI R9, RZ, 0x1f, R11 ;  /* 0x0000001fff097819 */ /* 0x000fe2000001140b */
[-C--:B------:R-:W-:Y:S02]  /*4bb0*/  IMAD R14, R14, R11.reuse, RZ ;  /* 0x0000000b0e0e7224 */ /* 0x080fe400078e02ff */
[----:B------:R-:W-:-:S04]  /*4bc0*/  IMAD.WIDE.U32 R10, R20, R11, RZ ;  /* 0x0000000b140a7225 */ /* 0x000fc800078e00ff */
[----:B------:R-:W-:Y:S01]  /*4bd0*/  IMAD R9, R9, R20, R14 ;  /* 0x0000001409097224 */ /* 0x000fe200078e020e */
[----:B------:R-:W-:Y:S01]  /*4be0*/  MOV R20, R10 ;  /* 0x0000000a00147202 */ /* 0x000fe20000000f00 */
[----:B------:R-:W-:-:S03]  /*4bf0*/  @P0 VIADD R5, R5, 0x3 ;  /* 0x0000000305050836 */ /* 0x000fc60000000000 */
[----:B------:R-:W-:Y:S01]  /*4c00*/  IADD3 R14, PT, PT, R11, R9, RZ ;  /* 0x000000090b0e7210 */ /* 0x000fe20007ffe0ff */
[----:B------:R-:W-:Y:S01]  /*4c10*/  @P0 IMAD.WIDE.U32 R10, R20, R5, RZ ;  /* 0x00000005140a0225 */ /* 0x000fe200078e00ff */
[----:B------:R-:W-:-:S03]  /*4c20*/  @P0 SHF.R.S32.HI R9, RZ, 0x1f, R5 ;  /* 0x0000001fff090819 */ /* 0x000fc60000011405 */
[----:B------:R-:W-:-:S04]  /*4c30*/  @P0 IMAD R6, R14, R5, RZ ;  /* 0x000000050e060224 */ /* 0x000fc800078e02ff */
[----:B------:R-:W-:Y:S01]  /*4c40*/  @P0 IMAD R9, R9, R20, R6 ;  /* 0x0000001409090224 */ /* 0x000fe200078e0206 */
[----:B------:R-:W-:-:S03]  /*4c50*/  @P0 MOV R20, R10 ;  /* 0x0000000a00140202 */ /* 0x000fc60000000f00 */
[----:B------:R-:W-:-:S07]  /*4c60*/  @P0 IMAD.IADD R14, R11, 0x1, R9 ;  /* 0x000000010b0e0824 */ /* 0x000fce00078e0209 */
.L_x_80:
[----:B------:R-:W-:Y:S05]  /*4c70*/  BSYNC.RECONVERGENT B1 ;  /* 0x0000000000017941 */ /* 0x000fea0003800200 */
.L_x_79:
        /* <DEDUP_REMOVED lines=13> */
[----:B------:R-:W-:-:S05]  /*4d50*/  IMAD.HI.U32 R7, R7, R20, RZ ;  /* 0x0000001407077227 */ /* 0x000fca00078e00ff */
[----:B------:R-:W-:-:S05]  /*4d60*/  IADD3 R9, PT, PT, -R7, RZ, RZ ;  /* 0x000000ff07097210 */ /* 0x000fca0007ffe1ff */
[----:B------:R-:W-:-:S05]  /*4d70*/  IMAD R9, R8, R9, R20 ;  /* 0x0000000908097224 */ /* 0x000fca00078e0214 */
[----:B------:R-:W-:-:S13]  /*4d80*/  ISETP.GE.U32.AND P0, PT, R9, R8, PT ;  /* 0x000000080900720c */ /* 0x000fda0003f06070 */
[----:B------:R-:W-:Y:S01]  /*4d90*/  @P0 IMAD.IADD R9, R9, 0x1, -R8 ;  /* 0x0000000109090824 */ /* 0x000fe200078e0a08 */
[----:B------:R-:W-:-:S04]  /*4da0*/  @P0 IADD3 R7, PT, PT, R7, 0x1, RZ ;  /* 0x0000000107070810 */ /* 0x000fc80007ffe0ff */
[----:B------:R-:W-:-:S13]  /*4db0*/  ISETP.GE.U32.AND P1, PT, R9, R8, PT ;  /* 0x000000080900720c */ /* 0x000fda0003f26070 */
[----:B------:R-:W-:Y:S02]  /*4dc0*/  @P1 IADD3 R7, PT, PT, R7, 0x1, RZ ;  /* 0x0000000107071810 */ /* 0x000fe40007ffe0ff */
[----:B------:R-:W-:Y:S01]  /*4dd0*/  @!P2 LOP3.LUT R7, RZ, R8, RZ, 0x33, !PT ;  /* 0x00000008ff07a212 */ /* 0x000fe200078e33ff */
[----:B------:R-:W-:Y:S06]  /*4de0*/  BRA `(.L_x_92) ;  /* 0x0000000000147947 */ /* 0x000fec0003800000 */
.L_x_91:
[----:B------:R-:W-:Y:S01]  /*4df0*/  IMAD.MOV.U32 R5, RZ, RZ, R20 ;  /* 0x000000ffff057224 */ /* 0x000fe200078e0014 */
[----:B------:R-:W-:Y:S02]  /*4e00*/  MOV R9, R14 ;  /* 0x0000000e00097202 */ /* 0x000fe40000000f00 */
[----:B------:R-:W-:-:S07]  /*4e10*/  MOV R6, 0x4e30 ;  /* 0x00004e3000067802 */ /* 0x000fce0000000f00 */
[----:B------:R-:W-:Y:S05]  /*4e20*/  CALL.REL.NOINC `($__internal_0_$__cuda_sm20_div_u64) ;  /* 0x0000000800e47944 */ /* 0x000fea0003c00000 */
[----:B------:R-:W-:-:S07]  /*4e30*/  MOV R7, R5 ;  /* 0x0000000500077202 */ /* 0x000fce0000000f00 */
.L_x_92:
[----:B------:R-:W-:Y:S05]  /*4e40*/  BSYNC.RECONVERGENT B1 ;  /* 0x0000000000017941 */ /* 0x000fea0003800200 */
.L_x_90:
[----:B------:R-:W-:Y:S01]  /*4e50*/  IMAD.MOV.U32 R17, RZ, RZ, R7 ;  /* 0x000000ffff117224 */ /* 0x000fe200078e0007 */
[----:B------:R-:W-:-:S07]  /*4e60*/  PRMT R18, R19, 0x7610, R18 ;  /* 0x0000761013127816 */ /* 0x000fce0000000012 */
.L_x_73:
[----:B------:R-:W-:Y:S05]  /*4e70*/  BSYNC.RECONVERGENT B0 ;  /* 0x0000000000007941 */ /* 0x000fea0003800200 */
.L_x_72:
[----:B------:R-:W-:Y:S05]  /*4e80*/  BRA `(.L_x_93) ;  /* 0xffffffd000f47947 */ /* 0x000fea000383ffff */
.L_x_71:
[----:B------:R-:W-:Y:S05]  /*4e90*/  BSYNC.RECONVERGENT B2 ;  /* 0x0000000000027941 */ /* 0x000fea0003800200 */
.L_x_43:
[----:B------:R-:W-:Y:S05]  /*4ea0*/  WARPSYNC.ALL ;  /* 0x0000000000007948 */ /* 0x000fea0003800000 */
[----:B------:R-:W1:Y:S01]  /*4eb0*/  LDC R11, c[0x0][0x3a4] ;  /* 0x0000e900ff0b7b82 */ /* 0x000e620000000800 */
[----:B------:R-:W-:Y:S01]  /*4ec0*/  HFMA2 R0, -RZ, RZ, 0, 0 ;  /* 0x00000000ff007431 */ /* 0x000fe200000001ff */
[----:B------:R-:W-:Y:S02]  /*4ed0*/  CS2R R8, SRZ ;  /* 0x0000000000087805 */ /* 0x000fe4000001ff00 */
[----:B0-----:R-:W-:Y:S01]  /*4ee0*/  MOV R6, RZ ;  /* 0x000000ff00067202 */ /* 0x001fe20000000f00 */
[----:B------:R-:W-:Y:S01]  /*4ef0*/  IMAD.MOV.U32 R10, RZ, RZ, RZ ;  /* 0x000000ffff0a7224 */ /* 0x000fe200078e00ff */
[----:B-1----:R-:W-:-:S13]  /*4f00*/  ISETP.NE.AND P0, PT, R11, RZ, PT ;  /* 0x000000ff0b00720c */ /* 0x002fda0003f05270 */
[----:B------:R-:W-:Y:S05]  /*4f10*/  @!P0 BRA `(.L_x_94) ;  /* 0x00000004009c8947 */ /* 0x000fea0003800000 */
[----:B------:R0:W5:Y:S04]  /*4f20*/  LDL.U8 R14, [R1] ;  /* 0x00000000010e7983 */ /* 0x0001680000100000 */
[----:B------:R0:W5:Y:S01]  /*4f30*/  LDL.U8 R4, [R1+0x9] ;  /* 0x0000090001047983 */ /* 0x0001620000100000 */
[C---:B------:R-:W-:Y:S02]  /*4f40*/  ISETP.GE.U32.AND P0, PT, R11.reuse, 0x4, PT ;  /* 0x000000040b00780c */ /* 0x040fe40003f06070 */
[----:B------:R-:W-:Y:S02]  /*4f50*/  CS2R R6, SRZ ;  /* 0x0000000000067805 */ /* 0x000fe4000001ff00 */
[----:B------:R-:W-:Y:S02]  /*4f60*/  LOP3.LUT R5, R11, 0x3, RZ, 0xc0, !PT ;  /* 0x000000030b057812 */ /* 0x000fe400078ec0ff */
[----:B------:R-:W-:-:S02]  /*4f70*/  CS2R R8, SRZ ;  /* 0x0000000000087805 */ /* 0x000fc4000001ff00 */
[----:B------:R-:W-:Y:S02]  /*4f80*/  MOV R10, RZ ;  /* 0x000000ff000a7202 */ /* 0x000fe40000000f00 */
[----:B------:R-:W-:Y:S02]  /*4f90*/  ISETP.NE.AND P1, PT, R5, RZ, PT ;  /* 0x000000ff0500720c */ /* 0x000fe40003f25270 */
[----:B------:R-:W-:Y:S01]  /*4fa0*/  MOV R0, RZ ;  /* 0x000000ff00007202 */ /* 0x000fe20000000f00 */
[----:B0-----:R-:W-:Y:S10]  /*4fb0*/  @!P0 BRA `(.L_x_95) ;  /* 0x0000000000d08947 */ /* 0x001ff40003800000 */
[----:B------:R-:W-:Y:S01]  /*4fc0*/  LOP3.LUT R7, R11, 0xfffffffc, RZ, 0xc0, !PT ;  /* 0xfffffffc0b077812 */ /* 0x000fe200078ec0ff */
[----:B------:R-:W-:Y:S02]  /*4fd0*/  HFMA2 R6, -RZ, RZ, 0, 0 ;  /* 0x00000000ff067431 */ /* 0x000fe400000001ff */
[-C--:B-----5:R-:W-:Y:S01]  /*4fe0*/  IMAD R16, R14, R11.reuse, 0x3 ;  /* 0x000000030e107424 */ /* 0x0a0fe200078e020b */
[----:B------:R-:W-:Y:S01]  /*4ff0*/  CS2R R8, SRZ ;  /* 0x0000000000087805 */ /* 0x000fe2000001ff00 */
[----:B------:R-:W-:Y:S01]  /*5000*/  IMAD R13, R4, R11, 0x3 ;  /* 0x00000003040d7424 */ /* 0x000fe200078e020b */
[----:B------:R-:W-:Y:S01]  /*5010*/  MOV R0, RZ ;  /* 0x000000ff00007202 */ /* 0x000fe20000000f00 */
[----:B------:R-:W-:Y:S02]  /*5020*/  IMAD.MOV.U32 R10, RZ, RZ, RZ ;  /* 0x000000ffff0a7224 */ /* 0x000fe400078e00ff */
[----:B------:R-:W-:-:S07]  /*5030*/  IMAD.MOV R24, RZ, RZ, -R7 ;  /* 0x000000ffff187224 */ /* 0x000fce00078e0a07 */
.L_x_96:
[----:B------:R0:W1:Y:S01]  /*5040*/  LDC.U8 R22, c[0x3][R13+-0x3] ;  /* 0x00ffff400d167b82 */ /* 0x0000620000000000 */
[----:B------:R-:W-:Y:S01]  /*5050*/  UMOV UR4, 0x7070707 ;  /* 0x0707070700047882 */ /* 0x000fe20000000000 */
[----:B------:R-:W-:-:S04]  /*5060*/  IADD3 R24, PT, PT, R24, 0x4, RZ ;  /* 0x0000000418187810 */ /* 0x000fc80007ffe0ff */
[----:B------:R-:W-:Y:S02]  /*5070*/  ISETP.NE.AND P0, PT, R24, RZ, PT ;  /* 0x000000ff1800720c */ /* 0x000fe40003f05270 */
[----:B------:R0:W1:Y:S08]  /*5080*/  LDC.U8 R21, c[0x3][R13+-0x2] ;  /* 0x00ffff800d157b82 */ /* 0x0000700000000000 */
[----:B------:R0:W2:Y:S08]  /*5090*/  LDC.U8 R12, c[0x3][R13+-0x1] ;  /* 0x00ffffc00d0c7b82 */ /* 0x0000b00000000000 */
[----:B------:R0:W2:Y:S08]  /*50a0*/  LDC.U8 R15, c[0x3][R13] ;  /* 0x00c000000d0f7b82 */ /* 0x0000b00000000000 */
[----:B------:R3:W4:Y:S01]  /*50b0*/  LDC.U8 R19, c[0x3][R16+-0x3] ;  /* 0x00ffff4010137b82 */ /* 0x0007220000000000 */
[----:B0-----:R-:W-:-:S07]  /*50c0*/  IADD3 R13, PT, PT, R13, 0x4, RZ ;  /* 0x000000040d0d7810 */ /* 0x001fce0007ffe0ff */
[----:B------:R3:W0:Y:S08]  /*50d0*/  LDC.U8 R20, c[0x3][R16+-0x2] ;  /* 0x00ffff8010147b82 */ /* 0x0006300000000000 */
[----:B------:R3:W5:Y:S08]  /*50e0*/  LDC.U8 R18, c[0x3][R16+-0x1] ;  /* 0x00ffffc010127b82 */ /* 0x0007700000000000 */
[----:B------:R3:W5:Y:S01]  /*50f0*/  LDC.U8 R17, c[0x3][R16] ;  /* 0x00c0000010117b82 */ /* 0x0007620000000000 */
[----:B-1----:R-:W-:-:S02]  /*5100*/  PRMT R23, R21, 0x3340, R22 ;  /* 0x0000334015177816 */ /* 0x002fc40000000016 */
[----:B---3--:R-:W-:Y:S02]  /*5110*/  IADD3 R16, PT, PT, R16, 0x4, RZ ;  /* 0x0000000410107810 */ /* 0x008fe40007ffe0ff */
[C---:B--2---:R-:W-:Y:S01]  /*5120*/  PRMT R26, R15.reuse, 0x3340, R12 ;  /* 0x000033400f1a7816 */ /* 0x044fe2000000000c */
[----:B------:R-:W-:-:S03]  /*5130*/  IMAD R15, R15, 0x7, RZ ;  /* 0x000000070f0f7824 */ /* 0x000fc600078e02ff */
[----:B------:R-:W-:Y:S01]  /*5140*/  PRMT R23, R26, 0x5410, R23 ;  /* 0x000054101a177816 */ /* 0x000fe20000000017 */
[----:B----4-:R-:W-:-:S04]  /*5150*/  IMAD R25, R19, 0x7, RZ ;  /* 0x0000000713197824 */ /* 0x010fc800078e02ff */
[----:B------:R-:W-:Y:S02]  /*5160*/  IDP.4A.U8.U8 R27, R23, UR4, RZ ;  /* 0x00000004171b7c26 */ /* 0x000fe400080000ff */
[----:B------:R-:W-:Y:S02]  /*5170*/  IMAD R23, R22, 0x7, RZ ;  /* 0x0000000716177824 */ /* 0x000fe400078e02ff */
[----:B------:R-:W-:Y:S01]  /*5180*/  IMAD R8, R25, R25, R8 ;  /* 0x0000001919087224 */ /* 0x000fe200078e0208 */
[----:B------:R-:W-:Y:S01]  /*5190*/  IADD3 R0, PT, PT, R27, R0, RZ ;  /* 0x000000001b007210 */ /* 0x000fe20007ffe0ff */
[C---:B------:R-:W-:Y:S02]  /*51a0*/  IMAD R6, R23.reuse, R23, R6 ;  /* 0x0000001717067224 */ /* 0x040fe400078e0206 */
[----:B------:R-:W-:Y:S02]  /*51b0*/  IMAD R10, R23, R25, R10 ;  /* 0x00000019170a7224 */ /* 0x000fe400078e020a */
[----:B------:R-:W-:-:S02]  /*51c0*/  IMAD R23, R21, 0x7, RZ ;  /* 0x0000000715177824 */ /* 0x000fc400078e02ff */
[C---:B0-----:R-:W-:Y:S01]  /*51d0*/  IMAD R21, R20.reuse, 0x7, RZ ;  /* 0x0000000714157824 */ /* 0x041fe200078e02ff */
[----:B------:R-:W-:Y:S01]  /*51e0*/  PRMT R20, R20, 0x3340, R19 ;  /* 0x0000334014147816 */ /* 0x000fe20000000013 */
[C---:B------:R-:W-:Y:S02]  /*51f0*/  IMAD R6, R23.reuse, R23, R6 ;  /* 0x0000001717067224 */ /* 0x040fe400078e0206 */
[-C--:B------:R-:W-:Y:S02]  /*5200*/  IMAD R10, R23, R21.reuse, R10 ;  /* 0x00000015170a7224 */ /* 0x080fe400078e020a */
[----:B------:R-:W-:Y:S02]  /*5210*/  IMAD R19, R12, 0x7, RZ ;  /* 0x000000070c137824 */ /* 0x000fe400078e02ff */
[----:B-----5:R-:W-:Y:S01]  /*5220*/  IMAD R23, R18, 0x7, RZ ;  /* 0x0000000712177824 */ /* 0x020fe200078e02ff */
[----:B------:R-:W-:Y:S01]  /*5230*/  PRMT R25, R17, 0x3340, R18 ;  /* 0x0000334011197816 */ /* 0x000fe20000000012 */
[----:B------:R-:W-:-:S02]  /*5240*/  IMAD R8, R21, R21, R8 ;  /* 0x0000001515087224 */ /* 0x000fc400078e0208 */
[----:B------:R-:W-:Y:S01]  /*5250*/  IMAD R6, R19, R19, R6 ;  /* 0x0000001313067224 */ /* 0x000fe200078e0206 */
[----:B------:R-:W-:Y:S01]  /*5260*/  PRMT R20, R25, 0x5410, R20 ;  /* 0x0000541019147816 */ /* 0x000fe20000000014 */
[-C--:B------:R-:W-:Y:S02]  /*5270*/  IMAD R10, R19, R23.reuse, R10 ;  /* 0x00000017130a7224 */ /* 0x080fe400078e020a */
[----:B------:R-:W-:Y:S02]  /*5280*/  IMAD R8, R23, R23, R8 ;  /* 0x0000001717087224 */ /* 0x000fe400078e0208 */
[----:B------:R-:W-:Y:S02]  /*5290*/  IDP.4A.U8.U8 R20, R20, UR4, RZ ;  /* 0x0000000414147c26 */ /* 0x000fe400080000ff */
[----:B------:R-:W-:Y:S02]  /*52a0*/  IMAD R17, R17, 0x7, RZ ;  /* 0x0000000711117824 */ /* 0x000fe400078e02ff */
[----:B------:R-:W-:-:S02]  /*52b0*/  IMAD.IADD R9, R20, 0x1, R9 ;  /* 0x0000000114097824 */ /* 0x000fc400078e0209 */
[C---:B------:R-:W-:Y:S02]  /*52c0*/  IMAD R6, R15.reuse, R15, R6 ;  /* 0x0000000f0f067224 */ /* 0x040fe400078e0206 */
[-C--:B------:R-:W-:Y:S02]  /*52d0*/  IMAD R10, R15, R17.reuse, R10 ;  /* 0x000000110f0a7224 */ /* 0x080fe400078e020a */
[----:B------:R-:W-:Y:S01]  /*52e0*/  IMAD R8, R17, R17, R8 ;  /* 0x0000001111087224 */ /* 0x000fe200078e0208 */
[----:B------:R-:W-:Y:S06]  /*52f0*/  @P0 BRA `(.L_x_96) ;  /* 0xfffffffc00500947 */ /* 0x000fec000383ffff */
.L_x_95:
[----:B------:R-:W-:Y:S05]  /*5300*/  @!P1 BRA `(.L_x_94) ;  /* 0x0000000000a09947 */ /* 0x000fea0003800000 */
[----:B------:R-:W-:Y:S02]  /*5310*/  ISETP.NE.AND P0, PT, R5, 0x1, PT ;  /* 0x000000010500780c */ /* 0x000fe40003f05270 */
[----:B------:R-:W-:-:S04]  /*5320*/  LOP3.LUT R12, R11, 0x1, RZ, 0xc0, !PT ;  /* 0x000000010b0c7812 */ /* 0x000fc800078ec0ff */
[----:B------:R-:W-:-:S07]  /*5330*/  ISETP.NE.U32.AND P1, PT, R12, 0x1, PT ;  /* 0x000000010c00780c */ /* 0x000fce0003f25070 */
[----:B------:R-:W-:Y:S06]  /*5340*/  @!P0 BRA `(.L_x_97) ;  /* 0x0000000000608947 */ /* 0x000fec0003800000 */
[-CC-:B-----5:R-:W-:Y:S01]  /*5350*/  IMAD R12, R4, R11.reuse, R7.reuse ;  /* 0x0000000b040c7224 */ /* 0x1a0fe200078e0207 */
[----:B------:R-:W-:Y:S01]  /*5360*/  UMOV UR4, 0x707 ;  /* 0x0000070700047882 */ /* 0x000fe20000000000 */
[----:B------:R-:W-:Y:S01]  /*5370*/  IMAD R5, R14, R11, R7 ;  /* 0x0000000b0e057224 */ /* 0x000fe200078e0207 */
[----:B------:R-:W-:Y:S01]  /*5380*/  IADD3 R7, PT, PT, R7, 0x2, RZ ;  /* 0x0000000207077810 */ /* 0x000fe20007ffe0ff */
[----:B------:R-:W0:Y:S08]  /*5390*/  LDC.U8 R13, c[0x3][R12] ;  /* 0x00c000000c0d7b82 */ /* 0x000e300000000000 */
[----:B------:R-:W0:Y:S08]  /*53a0*/  LDC.U8 R16, c[0x3][R12+0x1] ;  /* 0x00c000400c107b82 */ /* 0x000e300000000000 */
[----:B------:R0:W1:Y:S08]  /*53b0*/  LDC.U8 R15, c[0x3][R5] ;  /* 0x00c00000050f7b82 */ /* 0x0000700000000000 */
[----:B------:R0:W2:Y:S02]  /*53c0*/  LDC.U8 R18, c[0x3][R5+0x1] ;  /* 0x00c0004005127b82 */ /* 0x0000a40000000000 */
[----:B0-----:R-:W-:Y:S01]  /*53d0*/  PRMT R5, R16, 0x5410, R13 ;  /* 0x0000541010057816 */ /* 0x001fe2000000000d */
[----:B------:R-:W-:-:S04]  /*53e0*/  IMAD R13, R13, 0x7, RZ ;  /* 0x000000070d0d7824 */ /* 0x000fc800078e02ff */
[----:B------:R-:W-:Y:S02]  /*53f0*/  IDP.2A.LO.U16.U8 R17, R5, UR4, RZ ;  /* 0x0000000405117c26 */ /* 0x000fe400080010ff */
[----:B------:R-:W-:Y:S02]  /*5400*/  IMAD R6, R13, R13, R6 ;  /* 0x0000000d0d067224 */ /* 0x000fe400078e0206 */
[----:B------:R-:W-:Y:S02]  /*5410*/  IMAD.IADD R0, R0, 0x1, R17 ;  /* 0x0000000100007824 */ /* 0x000fe400078e0211 */
[----:B-1----:R-:W-:-:S04]  /*5420*/  IMAD R17, R15, 0x7, RZ ;  /* 0x000000070f117824 */ /* 0x002fc800078e02ff */
[-C--:B------:R-:W-:Y:S01]  /*5430*/  IMAD R10, R13, R17.reuse, R10 ;  /* 0x000000110d0a7224 */ /* 0x080fe200078e020a */
[----:B--2---:R-:W-:Y:S01]  /*5440*/  PRMT R15, R18, 0x5410, R15 ;  /* 0x00005410120f7816 */ /* 0x004fe2000000000f */
[----:B------:R-:W-:Y:S02]  /*5450*/  IMAD R13, R16, 0x7, RZ ;  /* 0x00000007100d7824 */ /* 0x000fe400078e02ff */
[----:B------:R-:W-:Y:S02]  /*5460*/  IMAD R8, R17, R17, R8 ;  /* 0x0000001111087224 */ /* 0x000fe400078e0208 */
[----:B------:R-:W-:Y:S02]  /*5470*/  IDP.2A.LO.U16.U8 R20, R15, UR4, RZ ;  /* 0x000000040f147c26 */ /* 0x000fe400080010ff */
[----:B------:R-:W-:Y:S02]  /*5480*/  IMAD R15, R18, 0x7, RZ ;  /* 0x00000007120f7824 */ /* 0x000fe400078e02ff */
[----:B------:R-:W-:Y:S01]  /*5490*/  IMAD R6, R13, R13, R6 ;  /* 0x0000000d0d067224 */ /* 0x000fe200078e0206 */
[----:B------:R-:W-:Y:S01]  /*54a0*/  IADD3 R9, PT, PT, R9, R20, RZ ;  /* 0x0000001409097210 */ /* 0x000fe20007ffe0ff */
[----:B------:R-:W-:-:S02]  /*54b0*/  IMAD R10, R13, R15, R10 ;  /* 0x0000000f0d0a7224 */ /* 0x000fc400078e020a */
[----:B------:R-:W-:-:S07]  /*54c0*/  IMAD R8, R15, R15, R8 ;  /* 0x0000000f0f087224 */ /* 0x000fce00078e0208 */
.L_x_97:
[----:B------:R-:W-:Y:S05]  /*54d0*/  @P1 BRA `(.L_x_94) ;  /* 0x00000000002c1947 */ /* 0x000fea0003800000 */
[-CC-:B-----5:R-:W-:Y:S02]  /*54e0*/  IMAD R4, R4, R11.reuse, R7.reuse ;  /* 0x0000000b04047224 */ /* 0x1a0fe400078e0207 */
[----:B------:R-:W-:-:S04]  /*54f0*/  IMAD R7, R14, R11, R7 ;  /* 0x0000000b0e077224 */ /* 0x000fc800078e0207 */
[----:B------:R-:W0:Y:S08]  /*5500*/  LDC.U8 R4, c[0x3][R4] ;  /* 0x00c0000004047b82 */ /* 0x000e300000000000 */
[----:B------:R-:W1:Y:S01]  /*5510*/  LDC.U8 R7, c[0x3][R7] ;  /* 0x00c0000007077b82 */ /* 0x000e620000000000 */
[----:B0-----:R-:W-:-:S04]  /*5520*/  IMAD R5, R4, 0x7, RZ ;  /* 0x0000000704057824 */ /* 0x001fc800078e02ff */
[----:B------:R-:W-:Y:S02]  /*5530*/  IMAD.IADD R0, R0, 0x1, R5 ;  /* 0x0000000100007824 */ /* 0x000fe400078e0205 */
[----:B------:R-:W-:Y:S02]  /*5540*/  IMAD R6, R5, R5, R6 ;  /* 0x0000000505067224 */ /* 0x000fe400078e0206 */
[----:B-1----:R-:W-:-:S04]  /*5550*/  IMAD R12, R7, 0x7, RZ ;  /* 0x00000007070c7824 */ /* 0x002fc800078e02ff */
[-C--:B------:R-:W-:Y:S01]  /*5560*/  IMAD R10, R5, R12.reuse, R10 ;  /* 0x0000000c050a7224 */ /* 0x080fe200078e020a */
[-C--:B------:R-:W-:Y:S01]  /*5570*/  IADD3 R9, PT, PT, R9, R12.reuse, RZ ;  /* 0x0000000c09097210 */ /* 0x080fe20007ffe0ff */
[----:B------:R-:W-:-:S07]  /*5580*/  IMAD R8, R12, R12, R8 ;  /* 0x0000000c0c087224 */ /* 0x000fce00078e0208 */
.L_x_94:
[----:B-----5:R-:W-:Y:S01]  /*5590*/  IMAD R4, R9, R9, RZ ;  /* 0x0000000909047224 */ /* 0x020fe200078e02ff */
[----:B------:R-:W-:Y:S01]  /*55a0*/  BSSY.RECONVERGENT B0, `(.L_x_98) ;  /* 0x0000015000007945 */ /* 0x000fe20003800200 */
[----:B------:R-:W-:Y:S02]  /*55b0*/  IMAD R5, R0, R0, RZ ;  /* 0x0000000000057224 */ /* 0x000fe400078e02ff */
[-C--:B------:R-:W-:Y:S02]  /*55c0*/  IMAD R4, R8, R11.reuse, -R4 ;  /* 0x0000000b08047224 */ /* 0x080fe400078e0a04 */
[----:B------:R-:W-:Y:S02]  /*55d0*/  IMAD R5, R6, R11, -R5 ;  /* 0x0000000b06057224 */ /* 0x000fe400078e0a05 */
[----:B------:R-:W-:Y:S02]  /*55e0*/  IMAD R0, R0, R9, RZ ;  /* 0x0000000900007224 */ /* 0x000fe400078e02ff */
[----:B------:R-:W-:-:S02]  /*55f0*/  IMAD R4, R4, R5, RZ ;  /* 0x0000000504047224 */ /* 0x000fc400078e02ff */
[----:B------:R-:W-:-:S03]  /*5600*/  IMAD R0, R10, R11, -R0 ;  /* 0x0000000b0a007224 */ /* 0x000fc600078e0a00 */
[----:B------:R-:W-:Y:S02]  /*5610*/  I2FP.F32.U32 R4, R4 ;  /* 0x0000000400047245 */ /* 0x000fe40000201000 */
[----:B------:R-:W-:Y:S02]  /*5620*/  I2FP.F32.U32 R0, R0 ;  /* 0x0000000000007245 */ /* 0x000fe40000201000 */
[----:B------:R-:W-:Y:S01]  /*5630*/  IADD3 R5, PT, PT, R4, -0xd000000, RZ ;  /* 0xf300000004057810 */ /* 0x000fe20007ffe0ff */
[----:B------:R0:W1:Y:S03]  /*5640*/  MUFU.RSQ R7, R4 ;  /* 0x0000000400077308 */ /* 0x0000660000001400 */
[----:B------:R-:W-:-:S13]  /*5650*/  ISETP.GT.U32.AND P0, PT, R5, 0x727fffff, PT ;  /* 0x727fffff0500780c */ /* 0x000fda0003f04070 */
[----:B0-----:R-:W-:Y:S05]  /*5660*/  @!P0 BRA `(.L_x_99) ;  /* 0x0000000000108947 */ /* 0x001fea0003800000 */
[----:B------:R-:W-:-:S07]  /*5670*/  MOV R10, 0x5690 ;  /* 0x00005690000a7802 */ /* 0x000fce0000000f00 */
[----:B-1----:R-:W-:Y:S05]  /*5680*/  CALL.REL.NOINC `($__internal_1_$__cuda_sm20_sqrt_rn_f32_slowpath) ;  /* 0x0000000400cc7944 */ /* 0x002fea0003c00000 */
[----:B------:R-:W-:Y:S01]  /*5690*/  IMAD.MOV.U32 R5, RZ, RZ, R6 ;  /* 0x000000ffff057224 */ /* 0x000fe200078e0006 */
[----:B------:R-:W-:Y:S06]  /*56a0*/  BRA `(.L_x_100) ;  /* 0x0000000000107947 */ /* 0x000fec0003800000 */
.L_x_99:
[----:B-1----:R-:W-:Y:S01]  /*56b0*/  FMUL.FTZ R5, R4, R7 ;  /* 0x0000000704057220 */ /* 0x002fe20000410000 */
[----:B------:R-:W-:-:S03]  /*56c0*/  FMUL.FTZ R6, R7, 0.5 ;  /* 0x3f00000007067820 */ /* 0x000fc60000410000 */
[----:B------:R-:W-:-:S04]  /*56d0*/  FFMA R4, -R5, R5, R4 ;  /* 0x0000000505047223 */ /* 0x000fc80000000104 */
[----:B------:R-:W-:-:S07]  /*56e0*/  FFMA R5, R4, R6, R5 ;  /* 0x0000000604057223 */ /* 0x000fce0000000005 */
.L_x_100:
[----:B------:R-:W-:Y:S05]  /*56f0*/  BSYNC.RECONVERGENT B0 ;  /* 0x0000000000007941 */ /* 0x000fea0003800200 */
.L_x_98:
[----:B------:R-:W0:Y:S01]  /*5700*/  MUFU.RCP R4, R5 ;  /* 0x0000000500047308 */ /* 0x000e220000001000 */
[----:B------:R-:W-:Y:S07]  /*5710*/  BSSY.RECONVERGENT B0, `(.L_x_101) ;  /* 0x000000b000007945 */ /* 0x000fee0003800200 */
[----:B------:R-:W1:Y:S01]  /*5720*/  FCHK P0, R0, R5 ;  /* 0x0000000500007302 */ /* 0x000e620000000000 */
[----:B0-----:R-:W-:-:S04]  /*5730*/  FFMA R7, R4, -R5, 1 ;  /* 0x3f80000004077423 */ /* 0x001fc80000000805 */
[----:B------:R-:W-:-:S04]  /*5740*/  FFMA R7, R4, R7, R4 ;  /* 0x0000000704077223 */ /* 0x000fc80000000004 */
[----:B------:R-:W-:-:S04]  /*5750*/  FFMA R4, R0, R7, RZ ;  /* 0x0000000700047223 */ /* 0x000fc800000000ff */
[----:B------:R-:W-:-:S04]  /*5760*/  FFMA R6, R4, -R5, R0 ;  /* 0x8000000504067223 */ /* 0x000fc80000000000 */
[----:B------:R-:W-:Y:S01]  /*5770*/  FFMA R8, R7, R6, R4 ;  /* 0x0000000607087223 */ /* 0x000fe20000000004 */
[----:B-1----:R-:W-:Y:S06]  /*5780*/  @!P0 BRA `(.L_x_102) ;  /* 0x00000000000c8947 */ /* 0x002fec0003800000 */
[----:B------:R-:W-:-:S07]  /*5790*/  MOV R4, 0x57b0 ;  /* 0x000057b000047802 */ /* 0x000fce0000000f00 */
[----:B------:R-:W-:Y:S05]  /*57a0*/  CALL.REL.NOINC `($__internal_2_$__cuda_sm3x_div_rn_noftz_f32_slowpath) ;  /* 0x0000000400e07944 */ /* 0x000fea0003c00000 */
[----:B------:R-:W-:-:S07]  /*57b0*/  MOV R8, R0 ;  /* 0x0000000000087202 */ /* 0x000fce0000000f00 */
.L_x_102:
[----:B------:R-:W-:Y:S05]  /*57c0*/  BSYNC.RECONVERGENT B0 ;  /* 0x0000000000007941 */ /* 0x000fea0003800200 */
.L_x_101:
[----:B------:R-:W0:Y:S02]  /*57d0*/  LDCU UR4, c[0x0][0x390] ;  /* 0x00007200ff0477ac */ /* 0x000e240008000800 */
[----:B0-----:R-:W-:-:S13]  /*57e0*/  ISETP.NE.AND P0, PT, RZ, UR4, PT ;  /* 0x00000004ff007c0c */ /* 0x001fda000bf05270 */
[----:B------:R-:W-:Y:S05]  /*57f0*/  @!P0 EXIT ;  /* 0x000000000000894d */ /* 0x000fea0003800000 */
[----:B------:R-:W0:Y:S01]  /*5800*/  LDC.64 R4, c[0x0][0x388] ;  /* 0x0000e200ff047b82 */ /* 0x000e220000000a00 */
[----:B------:R-:W-:Y:S01]  /*5810*/  HFMA2 R9, -RZ, RZ, 0, 0 ;  /* 0x00000000ff097431 */ /* 0x000fe200000001ff */
[----:B------:R-:W1:Y:S01]  /*5820*/  LDCU.64 UR4, c[0x0][0x358] ;  /* 0x00006b00ff0477ac */ /* 0x000e620008000a00 */
[----:B------:R-:W2:Y:S05]  /*5830*/  LDCU UR6, c[0x0][0x390] ;  /* 0x00007200ff0677ac */ /* 0x000eaa0008000800 */
.L_x_106:
[----:B------:R-:W-:-:S04]  /*5840*/  IMAD.SHL.U32 R7, R9, 0x2, RZ ;  /* 0x0000000209077824 */ /* 0x000fc800078e00ff */
[----:B0-----:R-:W-:-:S05]  /*5850*/  IMAD.WIDE.U32 R6, R7, 0x4, R4 ;  /* 0x0000000407067825 */ /* 0x001fca00078e0004 */
[----:B-1----:R-:W3:Y:S01]  /*5860*/  LDG.E R11, desc[UR4][R6.64] ;  /* 0x00000004060b7981 */ /* 0x002ee2000c1e1900 */
[----:B------:R-:W-:Y:S01]  /*5870*/  BSSY.RECONVERGENT B0, `(.L_x_103) ;  /* 0x0000006000007945 */ /* 0x000fe20003800200 */
[----:B---3--:R-:W-:-:S13]  /*5880*/  FSETP.GE.AND P0, PT, R8, R11, PT ;  /* 0x0000000b0800720b */ /* 0x008fda0003f06000 */
[----:B------:R-:W-:Y:S05]  /*5890*/  @!P0 BRA `(.L_x_104) ;  /* 0x00000000000c8947 */ /* 0x000fea0003800000 */
[----:B------:R-:W3:Y:S02]  /*58a0*/  LDG.E R7, desc[UR4][R6.64+0x4] ;  /* 0x0000040406077981 */ /* 0x000ee4000c1e1900 */
[----:B---3--:R-:W-:-:S13]  /*58b0*/  FSETP.GEU.AND P0, PT, R8, R7, PT ;  /* 0x000000070800720b */ /* 0x008fda0003f0e000 */
[----:B------:R-:W-:Y:S05]  /*58c0*/  @!P0 BRA `(.L_x_105) ;  /* 0x0000000000148947 */ /* 0x000fea0003800000 */
.L_x_104:
[----:B--2---:R-:W-:Y:S05]  /*58d0*/  BSYNC.RECONVERGENT B0 ;  /* 0x0000000000007941 */ /* 0x004fea0003800200 */
.L_x_103:
[----:B------:R-:W-:-:S04]  /*58e0*/  IADD3 R9, PT, PT, R9, 0x1, RZ ;  /* 0x0000000109097810 */ /* 0x000fc80007ffe0ff */
[----:B------:R-:W-:-:S13]  /*58f0*/  ISETP.NE.AND P0, PT, R9, UR6, PT ;  /* 0x0000000609007c0c */ /* 0x000fda000bf05270 */
[----:B------:R-:W-:Y:S05]  /*5900*/  @P0 BRA `(.L_x_106) ;  /* 0xfffffffc00cc0947 */ /* 0x000fea000383ffff */
[----:B------:R-:W-:Y:S05]  /*5910*/  EXIT ;  /* 0x000000000000794d */ /* 0x000fea0003800000 */
.L_x_105:
[----:B------:R-:W0:Y:S01]  /*5920*/  LDCU UR7, c[0x0][0x394] ;  /* 0x00007280ff0777ac */ /* 0x000e220008000800 */
[----:B------:R-:W1:Y:S01]  /*5930*/  LDC.64 R4, c[0x0][0x380] ;  /* 0x0000e000ff047b82 */ /* 0x000e620000000a00 */
[----:B0-----:R-:W-:-:S04]  /*5940*/  IMAD R2, R9, UR7, R2 ;  /* 0x0000000709027c24 */ /* 0x001fc8000f8e0202 */
[----:B------:R-:W-:-:S04]  /*5950*/  IMAD R3, R2, UR7, R3 ;  /* 0x0000000702037c24 */ /* 0x000fc8000f8e0203 */
[----:B-1----:R-:W-:-:S05]  /*5960*/  IMAD.WIDE.U32 R2, R3, 0x8, R4 ;  /* 0x0000000803027825 */ /* 0x002fca00078e0004 */
[----:B------:R-:W3:Y:S02]  /*5970*/  LDG.E.64 R4, desc[UR4][R2.64] ;  /* 0x0000000402047981 */ /* 0x000ee4000c1e1b00 */
[----:B---3--:R-:W-:-:S04]  /*5980*/  IADD3 R4, P0, PT, R4, 0x1, RZ ;  /* 0x0000000104047810 */ /* 0x008fc80007f1e0ff */
[----:B------:R-:W-:-:S05]  /*5990*/  IADD3.X R5, PT, PT, RZ, R5, RZ, P0, !PT ;  /* 0x00000005ff057210 */ /* 0x000fca00007fe4ff */
[----:B------:R-:W-:Y:S01]  /*59a0*/  STG.E.64 desc[UR4][R2.64], R4 ;  /* 0x0000000402007986 */ /* 0x000fe2000c101b04 */
[----:B--2---:R-:W-:Y:S05]  /*59b0*/  EXIT ;  /* 0x000000000000794d */ /* 0x004fea0003800000 */
        .weak           $__internal_0_$__cuda_sm20_div_u64
        .type           $__internal_0_$__cuda_sm20_div_u64,@function
        .size           $__internal_0_$__cuda_sm20_div_u64,($__internal_1_$__cuda_sm20_sqrt_rn_f32_slowpath - $__internal_0_$__cuda_sm20_div_u64)
$__internal_0_$__cuda_sm20_div_u64:
[----:B------:R-:W-:Y:S01]  /*59c0*/  IMAD.MOV.U32 R24, RZ, RZ, R8 ;  /* 0x000000ffff187224 */ /* 0x000fe200078e0008 */
[----:B------:R-:W-:-:S05]  /*59d0*/  MOV R25, R7 ;  /* 0x0000000700197202 */ /* 0x000fca0000000f00 */
[----:B------:R-:W0:Y:S08]  /*59e0*/  I2F.U64.RP R24, R24 ;  /* 0x0000001800187312 */ /* 0x000e300000309000 */
[----:B0-----:R-:W0:Y:S02]  /*59f0*/  MUFU.RCP R10, R24 ;  /* 0x00000018000a7308 */ /* 0x001e240000001000 */
[----:B0-----:R-:W-:-:S06]  /*5a00*/  IADD3 R10, PT, PT, R10, 0x1ffffffe, RZ ;  /* 0x1ffffffe0a0a7810 */ /* 0x001fcc0007ffe0ff */
[----:B------:R-:W0:Y:S02]  /*5a10*/  F2I.U64.TRUNC R10, R10 ;  /* 0x0000000a000a7311 */ /* 0x000e24000020d800 */
[----:B0-----:R-:W-:Y:S01]  /*5a20*/  IMAD.WIDE.U32 R14, R10, R8, RZ ;  /* 0x000000080a0e7225 */ /* 0x001fe200078e00ff */
[----:B------:R-:W-:-:S03]  /*5a30*/  MOV R23, R10 ;  /* 0x0000000a00177202 */ /* 0x000fc60000000f00 */
[----:B------:R-:W-:Y:S01]  /*5a40*/  IMAD R21, R10, R7, R15 ;  /* 0x000000070a157224 */ /* 0x000fe200078e020f */
[----:B------:R-:W-:-:S03]  /*5a50*/  IADD3 R15, P0, PT, RZ, -R14, RZ ;  /* 0x8000000eff0f7210 */ /* 0x000fc60007f1e0ff */
[----:B------:R-:W-:Y:S02]  /*5a60*/  IMAD R21, R11, R8, R21 ;  /* 0x000000080b157224 */ /* 0x000fe400078e0215 */
[----:B------:R-:W-:-:S04]  /*5a70*/  IMAD.HI.U32 R22, R10, R15, RZ ;  /* 0x0000000f0a167227 */ /* 0x000fc800078e00ff */
[----:B------:R-:W-:-:S04]  /*5a80*/  IMAD.X R21, RZ, RZ, ~R21, P0 ;  /* 0x000000ffff157224 */ /* 0x000fc800000e0e15 */
[----:B------:R-:W-:-:S04]  /*5a90*/  IMAD.WIDE.U32 R22, P0, R10, R21, R22 ;  /* 0x000000150a167225 */ /* 0x000fc80007800016 */
[C---:B------:R-:W-:Y:S02]  /*5aa0*/  IMAD R14, R11.reuse, R21, RZ ;  /* 0x000000150b0e7224 */ /* 0x040fe400078e02ff */
[----:B------:R-:W-:-:S04]  /*5ab0*/  IMAD.HI.U32 R15, P1, R11, R15, R22 ;  /* 0x0000000f0b0f7227 */ /* 0x000fc80007820016 */
[----:B------:R-:W-:Y:S01]  /*5ac0*/  IMAD.HI.U32 R10, R11, R21, RZ ;  /* 0x000000150b0a7227 */ /* 0x000fe200078e00ff */
[----:B------:R-:W-:-:S04]  /*5ad0*/  IADD3 R15, P2, PT, R14, R15, RZ ;  /* 0x0000000f0e0f7210 */ /* 0x000fc80007f5e0ff */
[----:B------:R-:W-:Y:S01]  /*5ae0*/  IADD3.X R10, PT, PT, R10, R11, RZ, P0, !PT ;  /* 0x0000000b0a0a7210 */ /* 0x000fe200007fe4ff */
[----:B------:R-:W-:-:S03]  /*5af0*/  IMAD.WIDE.U32 R22, R15, R8, RZ ;  /* 0x000000080f167225 */ /* 0x000fc600078e00ff */
[----:B------:R-:W-:Y:S01]  /*5b00*/  IADD3.X R11, PT, PT, RZ, RZ, R10, P2, P1 ;  /* 0x000000ffff0b7210 */ /* 0x000fe200017e240a */
        /* <DEDUP_REMOVED lines=11> */
[----:B------:R-:W-:Y:S02]  /*5bc0*/  HFMA2 R11, -RZ, RZ, 0, 0 ;  /* 0x00000000ff0b7431 */ /* 0x000fe400000001ff */
[----:B------:R-:W-:Y:S01]  /*5bd0*/  IMAD.HI.U32 R10, R14, R5, RZ ;  /* 0x000000050e0a7227 */ /* 0x000fe200078e00ff */
[----:B------:R-:W-:-:S03]  /*5be0*/  IADD3.X R22, PT, PT, RZ, RZ, R22, P2, P1 ;  /* 0x000000ffff167210 */ /* 0x000fc600017e2416 */
[----:B------:R-:W-:-:S04]  /*5bf0*/  IMAD.WIDE.U32 R10, R14, R9, R10 ;  /* 0x000000090e0a7225 */ /* 0x000fc800078e000a */
[C---:B------:R-:W-:Y:S02]  /*5c00*/  IMAD R14, R22.reuse, R9, RZ ;  /* 0x00000009160e7224 */ /* 0x040fe400078e02ff */
[----:B------:R-:W-:-:S04]  /*5c10*/  IMAD.HI.U32 R11, P0, R22, R5, R10 ;  /* 0x00000005160b7227 */ /* 0x000fc8000780000a */
[----:B------:R-:W-:Y:S01]  /*5c20*/  IMAD.HI.U32 R22, R22, R9, RZ ;  /* 0x0000000916167227 */ /* 0x000fe200078e00ff */
[----:B------:R-:W-:-:S03]  /*5c30*/  IADD3 R10, P1, PT, R14, R11, RZ ;  /* 0x0000000b0e0a7210 */ /* 0x000fc60007f3e0ff */
[----:B------:R-:W-:Y:S02]  /*5c40*/  IMAD.X R11, RZ, RZ, R22, P0 ;  /* 0x000000ffff0b7224 */ /* 0x000fe400000e0616 */
[----:B------:R-:W-:-:S03]  /*5c50*/  IMAD.WIDE.U32 R22, R10, R8, RZ ;  /* 0x000000080a167225 */ /* 0x000fc600078e00ff */
[----:B------:R-:W-:Y:S01]  /*5c60*/  IADD3.X R11, PT, PT, RZ, R11, RZ, P1, !PT ;  /* 0x0000000bff0b7210 */ /* 0x000fe20000ffe4ff */
[----:B------:R-:W-:Y:S01]  /*5c70*/  IMAD R14, R10, R7, R23 ;  /* 0x000000070a0e7224 */ /* 0x000fe200078e0217 */
[----:B------:R-:W-:-:S03]  /*5c80*/  IADD3 R5, P1, PT, -R22, R5, RZ ;  /* 0x0000000516057210 */ /* 0x000fc60007f3e1ff */
[-C--:B------:R-:W-:Y:S01]  /*5c90*/  IMAD R14, R11, R8.reuse, R14 ;  /* 0x000000080b0e7224 */ /* 0x080fe200078e020e */
[----:B------:R-:W-:-:S04]  /*5ca0*/  ISETP.GE.U32.AND P0, PT, R5, R8, PT ;  /* 0x000000080500720c */ /* 0x000fc80003f06070 */
[----:B------:R-:W-:Y:S02]  /*5cb0*/  IADD3.X R14, PT, PT, ~R14, R9, RZ, P1, !PT ;  /* 0x000000090e0e7210 */ /* 0x000fe40000ffe5ff */
[----:B------:R-:W-:Y:S02]  /*5cc0*/  IADD3 R22, P1, PT, -R8, R5, RZ ;  /* 0x0000000508167210 */ /* 0x000fe40007f3e1ff */
[----:B------:R-:W-:Y:S02]  /*5cd0*/  ISETP.GE.U32.AND.EX P0, PT, R14, R7, PT, P0 ;  /* 0x000000070e00720c */ /* 0x000fe40003f06100 */
[----:B------:R-:W-:Y:S01]  /*5ce0*/  IADD3 R9, PT, PT, R10, 0x1, RZ ;  /* 0x000000010a097810 */ /* 0x000fe20007ffe0ff */
[----:B------:R-:W-:Y:S01]  /*5cf0*/  IMAD.X R11, R14, 0x1, ~R7, P1 ;  /* 0x000000010e0b7824 */ /* 0x000fe200008e0e07 */
[----:B------:R-:W-:Y:S02]  /*5d00*/  SEL R5, R22, R5, P0 ;  /* 0x0000000516057207 */ /* 0x000fe40000000000 */
[----:B------:R-:W-:-:S02]  /*5d10*/  SEL R10, R9, R10, P0 ;  /* 0x0000000a090a7207 */ /* 0x000fc40000000000 */
[----:B------:R-:W-:Y:S02]  /*5d20*/  SEL R14, R11, R14, P0 ;  /* 0x0000000e0b0e7207 */ /* 0x000fe40000000000 */
[----:B------:R-:W-:Y:S02]  /*5d30*/  ISETP.GE.U32.AND P0, PT, R5, R8, PT ;  /* 0x000000080500720c */ /* 0x000fe40003f06070 */
[----:B------:R-:W-:Y:S02]  /*5d40*/  ISETP.NE.U32.AND P1, PT, R8, RZ, PT ;  /* 0x000000ff0800720c */ /* 0x000fe40003f25070 */
[----:B------:R-:W-:Y:S02]  /*5d50*/  IADD3 R5, PT, PT, R10, 0x1, RZ ;  /* 0x000000010a057810 */ /* 0x000fe40007ffe0ff */
[----:B------:R-:W-:Y:S02]  /*5d60*/  ISETP.GE.U32.AND.EX P0, PT, R14, R7, PT, P0 ;  /* 0x000000070e00720c */ /* 0x000fe40003f06100 */
[----:B------:R-:W-:Y:S01]  /*5d70*/  ISETP.NE.AND.EX P1, PT, R7, RZ, PT, P1 ;  /* 0x000000ff0700720c */ /* 0x000fe20003f25310 */
[----:B------:R-:W-:Y:S01]  /*5d80*/  IMAD.MOV.U32 R7, RZ, RZ, 0x0 ;  /* 0x00000000ff077424 */ /* 0x000fe200078e00ff */
[----:B------:R-:W-:-:S04]  /*5d90*/  SEL R5, R5, R10, P0 ;  /* 0x0000000a05057207 */ /* 0x000fc80000000000 */
[----:B------:R-:W-:Y:S01]  /*5da0*/  SEL R5, R5, 0xffffffff, P1 ;  /* 0xffffffff05057807 */ /* 0x000fe20000800000 */
[----:B------:R-:W-:Y:S06]  /*5db0*/  RET.REL.NODEC R6 `(_Z7pearsonPmPfjjjjjj) ;  /* 0xffffffa006907950 */ /* 0x000fec0003c3ffff */
        .weak           $__internal_1_$__cuda_sm20_sqrt_rn_f32_slowpath
        .type           $__internal_1_$__cuda_sm20_sqrt_rn_f32_slowpath,@function
        .size           $__internal_1_$__cuda_sm20_sqrt_rn_f32_slowpath,($__internal_2_$__cuda_sm3x_div_rn_noftz_f32_slowpath - $__internal_1_$__cuda_sm20_sqrt_rn_f32_slowpath)
$__internal_1_$__cuda_sm20_sqrt_rn_f32_slowpath:
[----:B------:R-:W-:-:S13]  /*5dc0*/  LOP3.LUT P0, RZ, R4, 0x7fffffff, RZ, 0xc0, !PT ;  /* 0x7fffffff04ff7812 */ /* 0x000fda000780c0ff */
[----:B------:R-:W-:Y:S01]  /*5dd0*/  @!P0 MOV R5, R4 ;  /* 0x0000000400058202 */ /* 0x000fe20000000f00 */
[----:B------:R-:W-:Y:S06]  /*5de0*/  @!P0 BRA `(.L_x_107) ;  /* 0x0000000000408947 */ /* 0x000fec0003800000 */
[----:B------:R-:W-:-:S13]  /*5df0*/  FSETP.GEU.FTZ.AND P0, PT, R4, RZ, PT ;  /* 0x000000ff0400720b */ /* 0x000fda0003f1e000 */
[----:B------:R-:W-:Y:S01]  /*5e00*/  @!P0 MOV R5, 0x7fffffff ;  /* 0x7fffffff00058802 */ /* 0x000fe20000000f00 */
[----:B------:R-:W-:Y:S06]  /*5e10*/  @!P0 BRA `(.L_x_107) ;  /* 0x0000000000348947 */ /* 0x000fec0003800000 */
[----:B------:R-:W-:-:S13]  /*5e20*/  FSETP.GTU.FTZ.AND P0, PT, |R4|, +INF , PT ;  /* 0x7f8000000400780b */ /* 0x000fda0003f1c200 */
[----:B------:R-:W-:Y:S01]  /*5e30*/  @P0 FADD.FTZ R5, R4, 1 ;  /* 0x3f80000004050421 */ /* 0x000fe20000010000 */
[----:B------:R-:W-:Y:S06]  /*5e40*/  @P0 BRA `(.L_x_107) ;  /* 0x0000000000280947 */ /* 0x000fec0003800000 */
[----:B------:R-:W-:-:S13]  /*5e50*/  FSETP.NEU.FTZ.AND P0, PT, |R4|, +INF , PT ;  /* 0x7f8000000400780b */ /* 0x000fda0003f1d200 */
[----:B------:R-:W-:-:S04]  /*5e60*/  @P0 FFMA R6, R4, 1.84467440737095516160e+19, RZ ;  /* 0x5f80000004060823 */ /* 0x000fc800000000ff */
[----:B------:R-:W0:Y:S02]  /*5e70*/  @P0 MUFU.RSQ R5, R6 ;  /* 0x0000000600050308 */ /* 0x000e240000001400 */
[----:B0-----:R-:W-:Y:S01]  /*5e80*/  @P0 FMUL.FTZ R7, R6, R5 ;  /* 0x0000000506070220 */ /* 0x001fe20000410000 */
[----:B------:R-:W-:Y:S01]  /*5e90*/  @P0 FMUL.FTZ R9, R5, 0.5 ;  /* 0x3f00000005090820 */ /* 0x000fe20000410000 */
[----:B------:R-:W-:Y:S02]  /*5ea0*/  @!P0 IMAD.MOV.U32 R5, RZ, RZ, R4 ;  /* 0x000000ffff058224 */ /* 0x000fe400078e0004 */
[----:B------:R-:W-:-:S04]  /*5eb0*/  @P0 FADD.FTZ R8, -R7, -RZ ;  /* 0x800000ff07080221 */ /* 0x000fc80000010100 */
[----:B------:R-:W-:-:S04]  /*5ec0*/  @P0 FFMA R8, R7, R8, R6 ;  /* 0x0000000807080223 */ /* 0x000fc80000000006 */
[----:B------:R-:W-:-:S04]  /*5ed0*/  @P0 FFMA R8, R8, R9, R7 ;  /* 0x0000000908080223 */ /* 0x000fc80000000007 */
[----:B------:R-:W-:-:S07]  /*5ee0*/  @P0 FMUL.FTZ R5, R8, 2.3283064365386962891e-10 ;  /* 0x2f80000008050820 */ /* 0x000fce0000410000 */
.L_x_107:
[----:B------:R-:W-:Y:S01]  /*5ef0*/  MOV R6, R5 ;  /* 0x0000000500067202 */ /* 0x000fe20000000f00 */
[----:B------:R-:W-:Y:S01]  /*5f00*/  IMAD.MOV.U32 R5, RZ, RZ, 0x0 ;  /* 0x00000000ff057424 */ /* 0x000fe200078e00ff */
[----:B------:R-:W-:-:S04]  /*5f10*/  MOV R4, R10 ;  /* 0x0000000a00047202 */ /* 0x000fc80000000f00 */
[----:B------:R-:W-:Y:S05]  /*5f20*/  RET.REL.NODEC R4 `(_Z7pearsonPmPfjjjjjj) ;  /* 0xffffffa004347950 */ /* 0x000fea0003c3ffff */
        .weak           $__internal_2_$__cuda_sm3x_div_rn_noftz_f32_slowpath
        .type           $__internal_2_$__cuda_sm3x_div_rn_noftz_f32_slowpath,@function
        .size           $__internal_2_$__cuda_sm3x_div_rn_noftz_f32_slowpath,(.L_x_136 - $__internal_2_$__cuda_sm3x_div_rn_noftz_f32_slowpath)
$__internal_2_$__cuda_sm3x_div_rn_noftz_f32_slowpath:
[----:B------:R-:W-:Y:S01]  /*5f30*/  SHF.R.U32.HI R7, RZ, 0x17, R5 ;  /* 0x00000017ff077819 */ /* 0x000fe20000011605 */
[----:B------:R-:W-:Y:S01]  /*5f40*/  BSSY.RECONVERGENT B1, `(.L_x_108) ;  /* 0x0000063000017945 */ /* 0x000fe20003800200 */
[--C-:B------:R-:W-:Y:S02]  /*5f50*/  SHF.R.U32.HI R6, RZ, 0x17, R0.reuse ;  /* 0x00000017ff067819 */ /* 0x100fe40000011600 */
[----:B------:R-:W-:Y:S02]  /*5f60*/  LOP3.LUT R12, R7, 0xff, RZ, 0xc0, !PT ;  /* 0x000000ff070c7812 */ /* 0x000fe400078ec0ff */
[----:B------:R-:W-:Y:S01]  /*5f70*/  LOP3.LUT R10, R6, 0xff, RZ, 0xc0, !PT ;  /* 0x000000ff060a7812 */ /* 0x000fe200078ec0ff */
[----:B------:R-:W-:Y:S01]  /*5f80*/  IMAD.MOV.U32 R6, RZ, RZ, R0 ;  /* 0x000000ffff067224 */ /* 0x000fe200078e0000 */
[----:B------:R-:W-:Y:S02]  /*5f90*/  IADD3 R9, PT, PT, R12, -0x1, RZ ;  /* 0xffffffff0c097810 */ /* 0x000fe40007ffe0ff */
[----:B------:R-:W-:-:S02]  /*5fa0*/  IADD3 R8, PT, PT, R10, -0x1, RZ ;  /* 0xffffffff0a087810 */ /* 0x000fc40007ffe0ff */
[----:B------:R-:W-:-:S04]  /*5fb0*/  ISETP.GT.U32.AND P0, PT, R9, 0xfd, PT ;  /* 0x000000fd0900780c */ /* 0x000fc80003f04070 */
[----:B------:R-:W-:-:S13]  /*5fc0*/  ISETP.GT.U32.OR P0, PT, R8, 0xfd, P0 ;  /* 0x000000fd0800780c */ /* 0x000fda0000704470 */
[----:B------:R-:W-:Y:S01]  /*5fd0*/  @!P0 MOV R7, RZ ;  /* 0x000000ff00078202 */ /* 0x000fe20000000f00 */
[----:B------:R-:W-:Y:S06]  /*5fe0*/  @!P0 BRA `(.L_x_109) ;  /* 0x00000000005c8947 */ /* 0x000fec0003800000 */
[----:B------:R-:W-:Y:S02]  /*5ff0*/  FSETP.GTU.FTZ.AND P1, PT, |R5|, +INF , PT ;  /* 0x7f8000000500780b */ /* 0x000fe40003f3c200 */
[----:B------:R-:W-:-:S04]  /*6000*/  FSETP.GTU.FTZ.AND P0, PT, |R0|, +INF , PT ;  /* 0x7f8000000000780b */ /* 0x000fc80003f1c200 */
[----:B------:R-:W-:-:S13]  /*6010*/  PLOP3.LUT P0, PT, P0, P1, PT, 0xf8, 0x8f ;  /* 0x00000000008f781c */ /* 0x000fda0000703f70 */
[----:B------:R-:W-:Y:S05]  /*6020*/  @P0 BRA `(.L_x_110) ;  /* 0x00000004004c0947 */ /* 0x000fea0003800000 */
[----:B------:R-:W-:-:S13]  /*6030*/  LOP3.LUT P0, RZ, R5, 0x7fffffff, R6, 0xc8, !PT ;  /* 0x7fffffff05ff7812 */ /* 0x000fda000780c806 */
[----:B------:R-:W-:Y:S05]  /*6040*/  @!P0 BRA `(.L_x_111) ;  /* 0x00000004003c8947 */ /* 0x000fea0003800000 */
[C---:B------:R-:W-:Y:S02]  /*6050*/  FSETP.NEU.FTZ.AND P2, PT, |R0|.reuse, +INF , PT ;  /* 0x7f8000000000780b */ /* 0x040fe40003f5d200 */
[----:B------:R-:W-:Y:S02]  /*6060*/  FSETP.NEU.FTZ.AND P1, PT, |R5|, +INF , PT ;  /* 0x7f8000000500780b */ /* 0x000fe40003f3d200 */
[----:B------:R-:W-:-:S11]  /*6070*/  FSETP.NEU.FTZ.AND P0, PT, |R0|, +INF , PT ;  /* 0x7f8000000000780b */ /* 0x000fd60003f1d200 */
[----:B------:R-:W-:Y:S05]  /*6080*/  @!P1 BRA !P2, `(.L_x_111) ;  /* 0x00000004002c9947 */ /* 0x000fea0005000000 */
[----:B------:R-:W-:-:S04]  /*6090*/  LOP3.LUT P2, RZ, R6, 0x7fffffff, RZ, 0xc0, !PT ;  /* 0x7fffffff06ff7812 */ /* 0x000fc8000784c0ff */
[----:B------:R-:W-:-:S13]  /*60a0*/  PLOP3.LUT P1, PT, P1, P2, PT, 0x2f, 0xf2 ;  /* 0x0000000000f2781c */ /* 0x000fda0000f24577 */
[----:B------:R-:W-:Y:S05]  /*60b0*/  @P1 BRA `(.L_x_112) ;  /* 0x0000000400181947 */ /* 0x000fea0003800000 */
[----:B------:R-:W-:-:S04]  /*60c0*/  LOP3.LUT P1, RZ, R5, 0x7fffffff, RZ, 0xc0, !PT ;  /* 0x7fffffff05ff7812 */ /* 0x000fc8000782c0ff */
[----:B------:R-:W-:-:S13]  /*60d0*/  PLOP3.LUT P0, PT, P0, P1, PT, 0x2f, 0xf2 ;  /* 0x0000000000f2781c */ /* 0x000fda0000702577 */
[----:B------:R-:W-:Y:S05]  /*60e0*/  @P0 BRA `(.L_x_113) ;  /* 0x0000000400000947 */ /* 0x000fea0003800000 */
[----:B------:R-:W-:Y:S02]  /*60f0*/  ISETP.GE.AND P0, PT, R8, RZ, PT ;  /* 0x000000ff0800720c */ /* 0x000fe40003f06270 */
[----:B------:R-:W-:-:S11]  /*6100*/  ISETP.GE.AND P1, PT, R9, RZ, PT ;  /* 0x000000ff0900720c */ /* 0x000fd60003f26270 */
[----:B------:R-:W-:Y:S01]  /*6110*/  @P0 MOV R7, RZ ;  /* 0x000000ff00070202 */ /* 0x000fe20000000f00 */
[----:B------:R-:W-:Y:S02]  /*6120*/  @!P0 IMAD.MOV.U32 R7, RZ, RZ, -0x40 ;  /* 0xffffffc0ff078424 */ /* 0x000fe400078e00ff */
[----:B------:R-:W-:Y:S01]  /*6130*/  @!P0 FFMA R6, R0, 1.84467440737095516160e+19, RZ ;  /* 0x5f80000000068823 */ /* 0x000fe200000000ff */
[----:B------:R-:W-:Y:S02]  /*6140*/  @!P1 FFMA R5, R5, 1.84467440737095516160e+19, RZ ;  /* 0x5f80000005059823 */ /* 0x000fe400000000ff */
[----:B------:R-:W-:-:S07]  /*6150*/  @!P1 IADD3 R7, PT, PT, R7, 0x40, RZ ;  /* 0x0000004007079810 */ /* 0x000fce0007ffe0ff */
.L_x_109:
[----:B------:R-:W-:Y:S01]  /*6160*/  LEA R0, R12, 0xc0800000, 0x17 ;  /* 0xc08000000c007811 */ /* 0x000fe200078eb8ff */
[----:B------:R-:W-:Y:S03]  /*6170*/  BSSY.RECONVERGENT B2, `(.L_x_114) ;  /* 0x0000036000027945 */ /* 0x000fe60003800200 */
[----:B------:R-:W-:Y:S01]  /*6180*/  IADD3 R8, PT, PT, -R0, R5, RZ ;  /* 0x0000000500087210 */ /* 0x000fe20007ffe1ff */
[----:B------:R-:W-:-:S03]  /*6190*/  VIADD R5, R10, 0xffffff81 ;  /* 0xffffff810a057836 */ /* 0x000fc60000000000 */
[----:B------:R-:W0:Y:S01]  /*61a0*/  MUFU.RCP R9, R8 ;  /* 0x0000000800097308 */ /* 0x000e220000001000 */
[----:B------:R-:W-:Y:S01]  /*61b0*/  FADD.FTZ R11, -R8, -RZ ;  /* 0x800000ff080b7221 */ /* 0x000fe20000010100 */
[----:B------:R-:W-:-:S03]  /*61c0*/  IMAD R0, R5, -0x800000, R6 ;  /* 0xff80000005007824 */ /* 0x000fc600078e0206 */
[----:B0-----:R-:W-:-:S04]  /*61d0*/  FFMA R10, R9, R11, 1 ;  /* 0x3f800000090a7423 */ /* 0x001fc8000000000b */
[----:B------:R-:W-:-:S04]  /*61e0*/  FFMA R13, R9, R10, R9 ;  /* 0x0000000a090d7223 */ /* 0x000fc80000000009 */
[----:B------:R-:W-:-:S04]  /*61f0*/  FFMA R6, R0, R13, RZ ;  /* 0x0000000d00067223 */ /* 0x000fc800000000ff */
[----:B------:R-:W-:-:S04]  /*6200*/  FFMA R9, R11, R6, R0 ;  /* 0x000000060b097223 */ /* 0x000fc80000000000 */
[----:B------:R-:W-:Y:S01]  /*6210*/  FFMA R10, R13, R9, R6 ;  /* 0x000000090d0a7223 */ /* 0x000fe20000000006 */
[----:B------:R-:W-:-:S03]  /*6220*/  IADD3 R6, PT, PT, R5, 0x7f, -R12 ;  /* 0x0000007f05067810 */ /* 0x000fc60007ffe80c */
[----:B------:R-:W-:Y:S01]  /*6230*/  FFMA R11, R11, R10, R0 ;  /* 0x0000000a0b0b7223 */ /* 0x000fe20000000000 */
[----:B------:R-:W-:-:S03]  /*6240*/  IADD3 R6, PT, PT, R6, R7, RZ ;  /* 0x0000000706067210 */ /* 0x000fc60007ffe0ff */
[----:B------:R-:W-:-:S05]  /*6250*/  FFMA R0, R13, R11, R10 ;  /* 0x0000000b0d007223 */ /* 0x000fca000000000a */
[----:B------:R-:W-:-:S04]  /*6260*/  SHF.R.U32.HI R5, RZ, 0x17, R0 ;  /* 0x00000017ff057819 */ /* 0x000fc80000011600 */
[----:B------:R-:W-:-:S04]  /*6270*/  LOP3.LUT R5, R5, 0xff, RZ, 0xc0, !PT ;  /* 0x000000ff05057812 */ /* 0x000fc800078ec0ff */
[----:B------:R-:W-:-:S05]  /*6280*/  IADD3 R9, PT, PT, R5, R6, RZ ;  /* 0x0000000605097210 */ /* 0x000fca0007ffe0ff */
[----:B------:R-:W-:-:S05]  /*6290*/  VIADD R5, R9, 0xffffffff ;  /* 0xffffffff09057836 */ /* 0x000fca0000000000 */
[----:B------:R-:W-:-:S13]  /*62a0*/  ISETP.GE.U32.AND P0, PT, R5, 0xfe, PT ;  /* 0x000000fe0500780c */ /* 0x000fda0003f06070 */
[----:B------:R-:W-:Y:S05]  /*62b0*/  @!P0 BRA `(.L_x_115) ;  /* 0x0000000000808947 */ /* 0x000fea0003800000 */
[----:B------:R-:W-:-:S13]  /*62c0*/  ISETP.GT.AND P0, PT, R9, 0xfe, PT ;  /* 0x000000fe0900780c */ /* 0x000fda0003f04270 */
[----:B------:R-:W-:Y:S05]  /*62d0*/  @P0 BRA `(.L_x_116) ;  /* 0x00000000006c0947 */ /* 0x000fea0003800000 */
[----:B------:R-:W-:-:S13]  /*62e0*/  ISETP.GE.AND P0, PT, R9, 0x1, PT ;  /* 0x000000010900780c */ /* 0x000fda0003f06270 */
[----:B------:R-:W-:Y:S05]  /*62f0*/  @P0 BRA `(.L_x_117) ;  /* 0x0000000000740947 */ /* 0x000fea0003800000 */
[----:B------:R-:W-:Y:S02]  /*6300*/  ISETP.GE.AND P0, PT, R9, -0x18, PT ;  /* 0xffffffe80900780c */ /* 0x000fe40003f06270 */
[----:B------:R-:W-:-:S11]  /*6310*/  LOP3.LUT R0, R0, 0x80000000, RZ, 0xc0, !PT ;  /* 0x8000000000007812 */ /* 0x000fd600078ec0ff */
[----:B------:R-:W-:Y:S05]  /*6320*/  @!P0 BRA `(.L_x_117) ;  /* 0x0000000000688947 */ /* 0x000fea0003800000 */
[-CC-:B------:R-:W-:Y:S01]  /*6330*/  FFMA.RZ R5, R13, R11.reuse, R10.reuse ;  /* 0x0000000b0d057223 */ /* 0x180fe2000000c00a */
[----:B------:R-:W-:Y:S01]  /*6340*/  IADD3 R8, PT, PT, R9, 0x20, RZ ;  /* 0x0000002009087810 */ /* 0x000fe20007ffe0ff */
[-CC-:B------:R-:W-:Y:S01]  /*6350*/  FFMA.RM R6, R13, R11.reuse, R10.reuse ;  /* 0x0000000b0d067223 */ /* 0x180fe2000000400a */
[----:B------:R-:W-:Y:S02]  /*6360*/  ISETP.NE.AND P2, PT, R9, RZ, PT ;  /* 0x000000ff0900720c */ /* 0x000fe40003f45270 */
[----:B------:R-:W-:Y:S01]  /*6370*/  LOP3.LUT R7, R5, 0x7fffff, RZ, 0xc0, !PT ;  /* 0x007fffff05077812 */ /* 0x000fe200078ec0ff */
[----:B------:R-:W-:Y:S01]  /*6380*/  FFMA.RP R5, R13, R11, R10 ;  /* 0x0000000b0d057223 */ /* 0x000fe2000000800a */
[----:B------:R-:W-:Y:S02]  /*6390*/  ISETP.NE.AND P1, PT, R9, RZ, PT ;  /* 0x000000ff0900720c */ /* 0x000fe40003f25270 */
[----:B------:R-:W-:Y:S02]  /*63a0*/  LOP3.LUT R7, R7, 0x800000, RZ, 0xfc, !PT ;  /* 0x0080000007077812 */ /* 0x000fe400078efcff */
[----:B------:R-:W-:-:S02]  /*63b0*/  IADD3 R9, PT, PT, -R9, RZ, RZ ;  /* 0x000000ff09097210 */ /* 0x000fc40007ffe1ff */
[----:B------:R-:W-:Y:S02]  /*63c0*/  SHF.L.U32 R8, R7, R8, RZ ;  /* 0x0000000807087219 */ /* 0x000fe400000006ff */
[----:B------:R-:W-:Y:S02]  /*63d0*/  FSETP.NEU.FTZ.AND P0, PT, R5, R6, PT ;  /* 0x000000060500720b */ /* 0x000fe40003f1d000 */
[----:B------:R-:W-:Y:S02]  /*63e0*/  SEL R6, R9, RZ, P2 ;  /* 0x000000ff09067207 */ /* 0x000fe40001000000 */
[----:B------:R-:W-:Y:S02]  /*63f0*/  ISETP.NE.AND P1, PT, R8, RZ, P1 ;  /* 0x000000ff0800720c */ /* 0x000fe40000f25270 */
[----:B------:R-:W-:Y:S02]  /*6400*/  SHF.R.U32.HI R6, RZ, R6, R7 ;  /* 0x00000006ff067219 */ /* 0x000fe40000011607 */
[----:B------:R-:W-:-:S02]  /*6410*/  PLOP3.LUT P0, PT, P0, P1, PT, 0xf8, 0x8f ;  /* 0x00000000008f781c */ /* 0x000fc40000703f70 */
[----:B------:R-:W-:Y:S02]  /*6420*/  SHF.R.U32.HI R8, RZ, 0x1, R6 ;  /* 0x00000001ff087819 */ /* 0x000fe40000011606 */
[----:B------:R-:W-:-:S04]  /*6430*/  SEL R5, RZ, 0x1, !P0 ;  /* 0x00000001ff057807 */ /* 0x000fc80004000000 */
[----:B------:R-:W-:-:S04]  /*6440*/  LOP3.LUT R5, R5, 0x1, R8, 0xf8, !PT ;  /* 0x0000000105057812 */ /* 0x000fc800078ef808 */
[----:B------:R-:W-:-:S05]  /*6450*/  LOP3.LUT R5, R5, R6, RZ, 0xc0, !PT ;  /* 0x0000000605057212 */ /* 0x000fca00078ec0ff */
[----:B------:R-:W-:-:S05]  /*6460*/  IMAD.IADD R5, R8, 0x1, R5 ;  /* 0x0000000108057824 */ /* 0x000fca00078e0205 */
[----:B------:R-:W-:Y:S01]  /*6470*/  LOP3.LUT R0, R5, R0, RZ, 0xfc, !PT ;  /* 0x0000000005007212 */ /* 0x000fe200078efcff */
[----:B------:R-:W-:Y:S06]  /*6480*/  BRA `(.L_x_117) ;  /* 0x0000000000107947 */ /* 0x000fec0003800000 */
.L_x_116:
[----:B------:R-:W-:-:S04]  /*6490*/  LOP3.LUT R0, R0, 0x80000000, RZ, 0xc0, !PT ;  /* 0x8000000000007812 */ /* 0x000fc800078ec0ff */
[----:B------:R-:W-:Y:S01]  /*64a0*/  LOP3.LUT R0, R0, 0x7f800000, RZ, 0xfc, !PT ;  /* 0x7f80000000007812 */ /* 0x000fe200078efcff */
[----:B------:R-:W-:Y:S06]  /*64b0*/  BRA `(.L_x_117) ;  /* 0x0000000000047947 */ /* 0x000fec0003800000 */
.L_x_115:
[----:B------:R-:W-:-:S07]  /*64c0*/  LEA R0, R6, R0, 0x17 ;  /* 0x0000000006007211 */ /* 0x000fce00078eb8ff */
.L_x_117:
[----:B------:R-:W-:Y:S05]  /*64d0*/  BSYNC.RECONVERGENT B2 ;  /* 0x0000000000027941 */ /* 0x000fea0003800200 */
.L_x_114:
[----:B------:R-:W-:Y:S05]  /*64e0*/  BRA `(.L_x_118) ;  /* 0x0000000000207947 */ /* 0x000fea0003800000 */
.L_x_113:
[----:B------:R-:W-:-:S04]  /*64f0*/  LOP3.LUT R0, R5, 0x80000000, R6, 0x48, !PT ;  /* 0x8000000005007812 */ /* 0x000fc800078e4806 */
[----:B------:R-:W-:Y:S01]  /*6500*/  LOP3.LUT R0, R0, 0x7f800000, RZ, 0xfc, !PT ;  /* 0x7f80000000007812 */ /* 0x000fe200078efcff */
[----:B------:R-:W-:Y:S06]  /*6510*/  BRA `(.L_x_118) ;  /* 0x0000000000147947 */ /* 0x000fec0003800000 */
.L_x_112:
[----:B------:R-:W-:Y:S01]  /*6520*/  LOP3.LUT R0, R5, 0x80000000, R6, 0x48, !PT ;  /* 0x8000000005007812 */ /* 0x000fe200078e4806 */
[----:B------:R-:W-:Y:S06]  /*6530*/  BRA `(.L_x_118) ;  /* 0x00000000000c7947 */ /* 0x000fec0003800000 */
.L_x_111:
[----:B------:R-:W0:Y:S01]  /*6540*/  MUFU.RSQ R0, -QNAN ;  /* 0xffc0000000007908 */ /* 0x000e220000001400 */
[----:B------:R-:W-:Y:S05]  /*6550*/  BRA `(.L_x_118) ;  /* 0x0000000000047947 */ /* 0x000fea0003800000 */
.L_x_110:
[----:B------:R-:W-:-:S07]  /*6560*/  FADD.FTZ R0, R0, R5 ;  /* 0x0000000500007221 */ /* 0x000fce0000010000 */
.L_x_118:
[----:B------:R-:W-:Y:S05]  /*6570*/  BSYNC.RECONVERGENT B1 ;  /* 0x0000000000017941 */ /* 0x000fea0003800200 */
.L_x_108:
[----:B------:R-:W-:-:S04]  /*6580*/  HFMA2 R5, -RZ, RZ, 0, 0 ;  /* 0x00000000ff057431 */ /* 0x000fc800000001ff */
[----:B0-----:R-:W-:Y:S05]  /*6590*/  RET.REL.NODEC R4 `(_Z7pearsonPmPfjjjjjj) ;  /* 0xffffff9804987950 */ /* 0x001fea0003c3ffff */
.L_x_119:
[----:B------:R-:W-:-:S00]  /*65a0*/  BRA `(.L_x_119) ;  /* 0xfffffffc00fc7947 */ /* 0x000fc0000383ffff */
[----:B------:R-:W-:-:S00]  /*65b0*/  NOP ;  /* 0x0000000000007918 */ /* 0x000fc00000000000 */
        /* <DEDUP_REMOVED lines=12> */
.L_x_136:


//--------------------- .text._Z9reductionPmjjj   --------------------------
	.section	.text._Z9reductionPmjjj,"ax",@progbits
	.align	128
        .global         _Z9reductionPmjjj
        .type           _Z9reductionPmjjj,@function
        .size           _Z9reductionPmjjj,(.L_x_138 - _Z9reductionPmjjj)
        .other          _Z9reductionPmjjj,@"STO_CUDA_ENTRY STV_DEFAULT"
_Z9reductionPmjjj:
.text._Z9reductionPmjjj:
[----:B------:R-:W-:Y:S01]  /*0000*/  LDC R1, c[0x0][0x37c] ;  /* 0x0000df00ff017b82 */ /* 0x000fe20000000800 */
[----:B------:R-:W0:Y:S01]  /*0010*/  LDCU UR6, c[0x0][0x388] ;  /* 0x00007100ff0677ac */ /* 0x000e220008000800 */
[----:B------:R-:W1:Y:S01]  /*0020*/  S2R R4, SR_TID.X ;  /* 0x0000000000047919 */ /* 0x000e620000002100 */
[----:B------:R-:W2:Y:S01]  /*0030*/  LDCU UR4, c[0x0][0x390] ;  /* 0x00007200ff0477ac */ /* 0x000ea20008000800 */
[----:B------:R-:W3:Y:S01]  /*0040*/  S2R R0, SR_CTAID.X ;  /* 0x0000000000007919 */ /* 0x000ee20000002500 */
[----:B------:R-:W4:Y:S01]  /*0050*/  LDCU.64 UR10, c[0x0][0x358] ;  /* 0x00006b00ff0a77ac */ /* 0x000f220008000a00 */
[----:B0-----:R-:W-:-:S04]  /*0060*/  UISETP.NE.AND UP0, UPT, UR6, URZ, UPT ;  /* 0x000000ff0600728c */ /* 0x001fc8000bf05270 */
[----:B--2---:R-:W-:Y:S02]  /*0070*/  UISETP.LT.U32.OR UP0, UPT, UR4, 0x2, !UP0 ;  /* 0x000000020400788c */ /* 0x004fe4000c701470 */
[----:B-1----:R-:W-:-:S07]  /*0080*/  IMAD R4, R4, UR4, RZ ;  /* 0x0000000404047c24 */ /* 0x002fce000f8e02ff */
[----:B----4-:R-:W-:Y:S05]  /*0090*/  BRA.U UP0, `(.L_x_120) ;  /* 0x0000000900f47547 */ /* 0x010fea000b800000 */
[----:B------:R-:W-:Y:S02]  /*00a0*/  ULOP3.LUT UR7, UR6, 0x7, URZ, 0xc0, !UPT ;  /* 0x0000000706077892 */ /* 0x000fe4000f8ec0ff */
[----:B------:R-:W-:Y:S02]  /*00b0*/  ULOP3.LUT UR8, UR6, 0x3, URZ, 0xc0, !UPT ;  /* 0x0000000306087892 */ /* 0x000fe4000f8ec0ff */
[----:B------:R-:W-:Y:S02]  /*00c0*/  UIADD3 UR4, UPT, UPT, UR7, -0x1, URZ ;  /* 0xffffffff07047890 */ /* 0x000fe4000fffe0ff */
[----:B------:R-:W-:Y:S02]  /*00d0*/  ULOP3.LUT UR5, UR6, 0xfffffff8, URZ, 0xc0, !UPT ;  /* 0xfffffff806057892 */ /* 0x000fe4000f8ec0ff */
[----:B------:R-:W-:Y:S01]  /*00e0*/  UISETP.GE.U32.AND UP0, UPT, UR4, 0x3, UPT ;  /* 0x000000030400788c */ /* 0x000fe2000bf06070 */
[----:B------:R-:W-:-:S10]  /*00f0*/  UMOV UR9, 0x1 ;  /* 0x0000000100097882 */ /* 0x000fd40000000000 */
.L_x_126:
[----:B0-----:R-:W0:Y:S01]  /*0100*/  LDCU UR6, c[0x0][0x388] ;  /* 0x00007100ff0677ac */ /* 0x001e220008000800 */
[----:B------:R-:W-:Y:S01]  /*0110*/  IADD3 R5, PT, PT, R4, UR9, RZ ;  /* 0x0000000904057c10 */ /* 0x000fe2000fffe0ff */
[----:B-1----:R-:W1:Y:S01]  /*0120*/  LDCU UR4, c[0x0][0x390] ;  /* 0x00007200ff0477ac */ /* 0x002e620008000800 */
[----:B------:R-:W-:Y:S02]  /*0130*/  UIADD3 UR9, UPT, UPT, UR9, 0x1, URZ ;  /* 0x0000000109097890 */ /* 0x000fe4000fffe0ff */
[----:B0-----:R-:W-:Y:S02]  /*0140*/  UISETP.GE.U32.AND UP2, UPT, UR6, 0x8, UPT ;  /* 0x000000080600788c */ /* 0x001fe4000bf46070 */
[----:B-1----:R-:W-:-:S03]  /*0150*/  UISETP.NE.AND UP1, UPT, UR9, UR4, UPT ;  /* 0x000000040900728c */ /* 0x002fc6000bf25270 */
[----:B------:R-:W-:-:S04]  /*0160*/  UMOV UR4, URZ ;  /* 0x000000ff00047c82 */ /* 0x000fc80008000000 */
[----:B--2-4-:R-:W-:Y:S05]  /*0170*/  BRA.U !UP2, `(.L_x_121) ;  /* 0x000000050a5c7547 */ /* 0x014fea000b800000 */
[----:B------:R-:W0:Y:S01]  /*0180*/  LDC R7, c[0x0][0x38c] ;  /* 0x0000e300ff077b82 */ /* 0x000e220000000800 */
[----:B------:R-:W-:-:S07]  /*0190*/  UMOV UR4, URZ ;  /* 0x000000ff00047c82 */ /* 0x000fce0008000000 */
[----:B------:R-:W1:Y:S02]  /*01a0*/  LDC.64 R2, c[0x0][0x380] ;  /* 0x0000e000ff027b82 */ /* 0x000e640000000a00 */
.L_x_122:
[----:B0--3--:R-:W-:-:S04]  /*01b0*/  IMAD R6, R7, UR4, R0 ;  /* 0x0000000407067c24 */ /* 0x009fc8000f8e0200 */
[CC--:B--2---:R-:W-:Y:S02]  /*01c0*/  IMAD R9, R6.reuse, R7.reuse, R5 ;  /* 0x0000000706097224 */ /* 0x0c4fe400078e0205 */
[----:B------:R-:W-:Y:S02]  /*01d0*/  IMAD R11, R6, R7, R4 ;  /* 0x00000007060b7224 */ /* 0x000fe400078e0204 */
[----:B-1----:R-:W-:-:S04]  /*01e0*/  IMAD.WIDE.U32 R8, R9, 0x8, R2 ;  /* 0x0000000809087825 */ /* 0x002fc800078e0002 */
[----:B------:R-:W-:Y:S02]  /*01f0*/  IMAD.WIDE.U32 R10, R11, 0x8, R2 ;  /* 0x000000080b0a7825 */ /* 0x000fe400078e0002 */
[----:B------:R-:W2:Y:S04]  /*0200*/  LDG.E.64 R8, desc[UR10][R8.64] ;  /* 0x0000000a08087981 */ /* 0x000ea8000c1e1b00 */
[----:B------:R-:W2:Y:S01]  /*0210*/  LDG.E.64 R12, desc[UR10][R10.64] ;  /* 0x0000000a0a0c7981 */ /* 0x000ea2000c1e1b00 */
[----:B------:R-:W-:-:S05]  /*0220*/  IADD3 R6, PT, PT, R6, R7, RZ ;  /* 0x0000000706067210 */ /* 0x000fca0007ffe0ff */
[CC--:B------:R-:W-:Y:S02]  /*0230*/  IMAD R15, R6.reuse, R7.reuse, R5 ;  /* 0x00000007060f7224 */ /* 0x0c0fe400078e0205 */
[----:B------:R-:W-:Y:S01]  /*0240*/  IMAD R17, R6, R7, R4 ;  /* 0x0000000706117224 */ /* 0x000fe200078e0204 */
[----:B--2---:R-:W-:-:S04]  /*0250*/  IADD3 R18, P0, PT, R8, R12, RZ ;  /* 0x0000000c08127210 */ /* 0x004fc80007f1e0ff */
[----:B------:R-:W-:Y:S01]  /*0260*/  IADD3.X R19, PT, PT, R9, R13, RZ, P0, !PT ;  /* 0x0000000d09137210 */ /* 0x000fe200007fe4ff */
[----:B------:R-:W-:-:S04]  /*0270*/  IMAD.WIDE.U32 R12, R15, 0x8, R2 ;  /* 0x000000080f0c7825 */ /* 0x000fc800078e0002 */
[----:B------:R-:W-:Y:S01]  /*0280*/  IMAD.WIDE.U32 R14, R17, 0x8, R2 ;  /* 0x00000008110e7825 */ /* 0x000fe200078e0002 */
[----:B------:R0:W-:Y:S04]  /*0290*/  STG.E.64 desc[UR10][R10.64], R18 ;  /* 0x000000120a007986 */ /* 0x0001e8000c101b0a */
        /* <DEDUP_REMOVED lines=11> */
[----:B0-----:R-:W2:Y:S01]  /*0350*/  LDG.E.64 R10, desc[UR10][R16.64] ;  /* 0x0000000a100a7981 */ /* 0x001ea2000c1e1b00 */
        /* <DEDUP_REMOVED lines=11> */
[CC--:B-1----:R-:W-:Y:S02]  /*0410*/  IMAD R15, R6.reuse, R7.reuse, R5 ;  /* 0x00000007060f7224 */ /* 0x0c2fe400078e0205 */
        /* <DEDUP_REMOVED lines=9> */
[CC--:B0-----:R-:W-:Y:S02]  /*04b0*/  IMAD R17, R6.reuse, R7.reuse, R5 ;  /* 0x0000000706117224 */ /* 0x0c1fe400078e0205 */
        /* <DEDUP_REMOVED lines=16> */
[----:B------:R-:W3:Y:S04]  /*05c0*/  LDG.E.64 R8, desc[UR10][R8.64] ;  /* 0x0000000a08087981 */ /* 0x000ee8000c1e1b00 */
[----:B------:R-:W3:Y:S01]  /*05d0*/  LDG.E.64 R10, desc[UR10][R12.64] ;  /* 0x0000000a0c0a7981 */ /* 0x000ee2000c1e1b00 */
[----:B------:R-:W-:-:S05]  /*05e0*/  IADD3 R6, PT, PT, R6, R7, RZ ;  /* 0x0000000706067210 */ /* 0x000fca0007ffe0ff */
[CC--:B0-----:R-:W-:Y:S02]  /*05f0*/  IMAD R15, R6.reuse, R7.reuse, R5 ;  /* 0x00000007060f7224 */ /* 0x0c1fe400078e0205 */
[----:B------:R-:W-:Y:S01]  /*0600*/  IMAD R23, R6, R7, R4 ;  /* 0x0000000706177224 */ /* 0x000fe200078e0204 */
[----:B---3--:R-:W-:-:S04]  /*0610*/  IADD3 R18, P0, PT, R8, R10, RZ ;  /* 0x0000000a08127210 */ /* 0x008fc80007f1e0ff */
[----:B------:R-:W-:Y:S01]  /*0620*/  IADD3.X R19, PT, PT, R9, R11, RZ, P0, !PT ;  /* 0x0000000b09137210 */ /* 0x000fe200007fe4ff */
[----:B------:R-:W-:-:S04]  /*0630*/  IMAD.WIDE.U32 R10, R15, 0x8, R2 ;  /* 0x000000080f0a7825 */ /* 0x000fc800078e0002 */
[----:B------:R-:W-:Y:S01]  /*0640*/  IMAD.WIDE.U32 R14, R23, 0x8, R2 ;  /* 0x00000008170e7825 */ /* 0x000fe200078e0002 */
[----:B------:R2:W-:Y:S04]  /*0650*/  STG.E.64 desc[UR10][R12.64], R18 ;  /* 0x000000120c007986 */ /* 0x0005e8000c101b0a */
[----:B------:R-:W3:Y:S04]  /*0660*/  LDG.E.64 R10, desc[UR10][R10.64] ;  /* 0x0000000a0a0a7981 */ /* 0x000ee8000c1e1b00 */
[----:B------:R-:W3:Y:S01]  /*0670*/  LDG.E.64 R8, desc[UR10][R14.64] ;  /* 0x0000000a0e087981 */ /* 0x000ee2000c1e1b00 */
[----:B------:R-:W-:-:S04]  /*0680*/  UIADD3 UR4, UPT, UPT, UR4, 0x8, URZ ;  /* 0x0000000804047890 */ /* 0x000fc8000fffe0ff */
[----:B------:R-:W-:Y:S01]  /*0690*/  UISETP.NE.AND UP2, UPT, UR4, UR5, UPT ;  /* 0x000000050400728c */ /* 0x000fe2000bf45270 */
[----:B---3--:R-:W-:-:S04]  /*06a0*/  IADD3 R8, P0, PT, R10, R8, RZ ;  /* 0x000000080a087210 */ /* 0x008fc80007f1e0ff */
[----:B------:R-:W-:-:S05]  /*06b0*/  IADD3.X R9, PT, PT, R11, R9, RZ, P0, !PT ;  /* 0x000000090b097210 */ /* 0x000fca00007fe4ff */
[----:B------:R2:W-:Y:S01]  /*06c0*/  STG.E.64 desc[UR10][R14.64], R8 ;  /* 0x000000080e007986 */ /* 0x0005e2000c101b0a */
[----:B------:R-:W-:Y:S05]  /*06d0*/  BRA.U UP2, `(.L_x_122) ;  /* 0xfffffff902b47547 */ /* 0x000fea000b83ffff */
[----:B------:R-:W-:-:S05]  /*06e0*/  UMOV UR4, UR5 ;  /* 0x0000000500047c82 */ /* 0x000fca0008000000 */
.L_x_121:
[----:B------:R-:W-:-:S09]  /*06f0*/  UISETP.NE.AND UP2, UPT, UR7, URZ, UPT ;  /* 0x000000ff0700728c */ /* 0x000fd2000bf45270 */
[----:B------:R-:W-:Y:S05]  /*0700*/  BRA.U !UP2, `(.L_x_123) ;  /* 0x000000050a547547 */ /* 0x000fea000b800000 */
[----:B------:R-:W-:Y:S01]  /*0710*/  UISETP.NE.AND UP2, UPT, UR8, URZ, UPT ;  /* 0x000000ff0800728c */ /* 0x000fe2000bf45270 */
[----:B------:R-:W-:Y:S10]  /*0720*/  BRA.U !UP0, `(.L_x_124) ;  /* 0x0000000108ac7547 */ /* 0x000ff4000b800000 */
[----:B------:R-:W3:Y:S08]  /*0730*/  LDC R7, c[0x0][0x38c] ;  /* 0x0000e300ff077b82 */ /* 0x000ef00000000800 */
[----:B------:R-:W0:Y:S01]  /*0740*/  LDC.64 R2, c[0x0][0x380] ;  /* 0x0000e000ff027b82 */ /* 0x000e220000000a00 */
[----:B---3--:R-:W-:-:S04]  /*0750*/  IMAD R6, R7, UR4, R0 ;  /* 0x0000000407067c24 */ /* 0x008fc8000f8e0200 */
[CC--:B--2---:R-:W-:Y:S02]  /*0760*/  IMAD R9, R6.reuse, R7.reuse, R5 ;  /* 0x0000000706097224 */ /* 0x0c4fe400078e0205 */
[----:B------:R-:W-:Y:S02]  /*0770*/  IMAD R11, R6, R7, R4 ;  /* 0x00000007060b7224 */ /* 0x000fe400078e0204 */
[----:B0-----:R-:W-:-:S04]  /*0780*/  IMAD.WIDE.U32 R8, R9, 0x8, R2 ;  /* 0x0000000809087825 */ /* 0x001fc800078e0002 */
        /* <DEDUP_REMOVED lines=25> */
[----:B------:R-:W-:Y:S02]  /*0920*/  IMAD R19, R6, R7, R4 ;  /* 0x0000000706137224 */ /* 0x000fe400078e0204 */
[----:B------:R-:W-:-:S04]  /*0930*/  IMAD.WIDE.U32 R6, R13, 0x8, R2 ;  /* 0x000000080d067825 */ /* 0x000fc800078e0002 */
[----:B------:R-:W-:Y:S01]  /*0940*/  IMAD.WIDE.U32 R2, R19, 0x8, R2 ;  /* 0x0000000813027825 */ /* 0x000fe200078e0002 */
[----:B--2---:R-:W-:-:S04]  /*0950*/  IADD3 R10, P0, PT, R8, R10, RZ ;  /* 0x0000000a080a7210 */ /* 0x004fc80007f1e0ff */
[----:B------:R-:W-:-:S05]  /*0960*/  IADD3.X R11, PT, PT, R9, R11, RZ, P0, !PT ;  /* 0x0000000b090b7210 */ /* 0x000fca00007fe4ff */
[----:B------:R1:W-:Y:S04]  /*0970*/  STG.E.64 desc[UR10][R16.64], R10 ;  /* 0x0000000a10007986 */ /* 0x0003e8000c101b0a */
[----:B------:R-:W2:Y:S04]  /*0980*/  LDG.E.64 R6, desc[UR10][R6.64] ;  /* 0x0000000a06067981 */ /* 0x000ea8000c1e1b00 */
[----:B------:R-:W2:Y:S01]  /*0990*/  LDG.E.64 R8, desc[UR10][R2.64] ;  /* 0x0000000a02087981 */ /* 0x000ea2000c1e1b00 */
[----:B------:R-:W-:Y:S01]  /*09a0*/  UIADD3 UR4, UPT, UPT, UR4, 0x4, URZ ;  /* 0x0000000404047890 */ /* 0x000fe2000fffe0ff */
[----:B--2---:R-:W-:-:S04]  /*09b0*/  IADD3 R8, P0, PT, R6, R8, RZ ;  /* 0x0000000806087210 */ /* 0x004fc80007f1e0ff */
[----:B------:R-:W-:-:S05]  /*09c0*/  IADD3.X R9, PT, PT, R7, R9, RZ, P0, !PT ;  /* 0x0000000907097210 */ /* 0x000fca00007fe4ff */
[----:B------:R1:W-:Y:S04]  /*09d0*/  STG.E.64 desc[UR10][R2.64], R8 ;  /* 0x0000000802007986 */ /* 0x0003e8000c101b0a */
.L_x_124:
[----:B------:R-:W-:Y:S05]  /*09e0*/  BRA.U !UP2, `(.L_x_123) ;  /* 0x000000010a9c7547 */ /* 0x000fea000b800000 */
[----:B------:R-:W-:Y:S02]  /*09f0*/  UISETP.NE.AND UP2, UPT, UR8, 0x1, UPT ;  /* 0x000000010800788c */ /* 0x000fe4000bf45270 */
[----:B------:R-:W-:-:S07]  /*0a00*/  ULOP3.LUT UP3, URZ, UR6, 0x1, URZ, 0xc0, !UPT ;  /* 0x0000000106ff7892 */ /* 0x000fce000f86c0ff */
[----:B------:R-:W-:Y:S05]  /*0a10*/  BRA.U !UP2, `(.L_x_125) ;  /* 0x000000010a5c7547 */ /* 0x000fea000b800000 */
[----:B-12---:R-:W3:Y:S08]  /*0a20*/  LDC R9, c[0x0][0x38c] ;  /* 0x0000e300ff097b82 */ /* 0x006ef00000000800 */
[----:B------:R-:W0:Y:S01]  /*0a30*/  LDC.64 R10, c[0x0][0x380] ;  /* 0x0000e000ff0a7b82 */ /* 0x000e220000000a00 */
[----:B---3--:R-:W-:-:S04]  /*0a40*/  IMAD R8, R9, UR4, R0 ;  /* 0x0000000409087c24 */ /* 0x008fc8000f8e0200 */
[CC--:B------:R-:W-:Y:S02]  /*0a50*/  IMAD R13, R8.reuse, R9.reuse, R5 ;  /* 0x00000009080d7224 */ /* 0x0c0fe400078e0205 */
[----:B------:R-:W-:Y:S02]  /*0a60*/  IMAD R15, R8, R9, R4 ;  /* 0x00000009080f7224 */ /* 0x000fe400078e0204 */
[----:B0-----:R-:W-:-:S04]  /*0a70*/  IMAD.WIDE.U32 R12, R13, 0x8, R10 ;  /* 0x000000080d0c7825 */ /* 0x001fc800078e000a */
[----:B------:R-:W-:Y:S01]  /*0a80*/  IMAD.WIDE.U32 R14, R15, 0x8, R10 ;  /* 0x000000080f0e7825 */ /* 0x000fe200078e000a */
[----:B------:R-:W2:Y:S04]  /*0a90*/  LDG.E.64 R2, desc[UR10][R12.64] ;  /* 0x0000000a0c027981 */ /* 0x000ea8000c1e1b00 */
[----:B------:R-:W2:Y:S01]  /*0aa0*/  LDG.E.64 R6, desc[UR10][R14.64] ;  /* 0x0000000a0e067981 */ /* 0x000ea2000c1e1b00 */
        /* <DEDUP_REMOVED lines=14> */
.L_x_125:
[----:B------:R-:W-:Y:S05]  /*0b90*/  BRA.U !UP3, `(.L_x_123) ;  /* 0x000000010b307547 */ /* 0x000fea000b800000 */
[----:B012---:R-:W3:Y:S08]  /*0ba0*/  LDC R9, c[0x0][0x38c] ;  /* 0x0000e300ff097b82 */ /* 0x007ef00000000800 */
[----:B------:R-:W0:Y:S01]  /*0bb0*/  LDC.64 R6, c[0x0][0x380] ;  /* 0x0000e000ff067b82 */ /* 0x000e220000000a00 */
[----:B---3--:R-:W-:-:S04]  /*0bc0*/  IMAD R2, R9, UR4, R0 ;  /* 0x0000000409027c24 */ /* 0x008fc8000f8e0200 */
[CC--:B------:R-:W-:Y:S02]  /*0bd0*/  IMAD R3, R2.reuse, R9.reuse, R5 ;  /* 0x0000000902037224 */ /* 0x0c0fe400078e0205 */
[----:B------:R-:W-:Y:S02]  /*0be0*/  IMAD R5, R2, R9, R4 ;  /* 0x0000000902057224 */ /* 0x000fe400078e0204 */
[----:B0-----:R-:W-:-:S04]  /*0bf0*/  IMAD.WIDE.U32 R2, R3, 0x8, R6 ;  /* 0x0000000803027825 */ /* 0x001fc800078e0006 */
[----:B------:R-:W-:Y:S02]  /*0c00*/  IMAD.WIDE.U32 R6, R5, 0x8, R6 ;  /* 0x0000000805067825 */ /* 0x000fe400078e0006 */
[----:B------:R-:W2:Y:S04]  /*0c10*/  LDG.E.64 R2, desc[UR10][R2.64] ;  /* 0x0000000a02027981 */ /* 0x000ea8000c1e1b00 */
[----:B------:R-:W2:Y:S02]  /*0c20*/  LDG.E.64 R8, desc[UR10][R6.64] ;  /* 0x0000000a06087981 */ /* 0x000ea4000c1e1b00 */
[----:B--2---:R-:W-:-:S04]  /*0c30*/  IADD3 R8, P0, PT, R2, R8, RZ ;  /* 0x0000000802087210 */ /* 0x004fc80007f1e0ff */
[----:B------:R-:W-:-:S05]  /*0c40*/  IADD3.X R9, PT, PT, R3, R9, RZ, P0, !PT ;  /* 0x0000000903097210 */ /* 0x000fca00007fe4ff */
[----:B------:R4:W-:Y:S04]  /*0c50*/  STG.E.64 desc[UR10][R6.64], R8 ;  /* 0x0000000806007986 */ /* 0x0009e8000c101b0a */
.L_x_123:
[----:B------:R-:W-:Y:S05]  /*0c60*/  BRA.U UP1, `(.L_x_126) ;  /* 0xfffffff501247547 */ /* 0x000fea000b83ffff */
.L_x_120:
[----:B------:R-:W-:Y:S01]  /*0c70*/  BAR.SYNC.DEFER_BLOCKING 0x0 ;  /* 0x0000000000007b1d */ /* 0x000fe20000010000 */
[----:B------:R-:W-:-:S13]  /*0c80*/  ISETP.NE.AND P0, PT, R4, RZ, PT ;  /* 0x000000ff0400720c */ /* 0x000fda0003f05270 */
[----:B------:R-:W-:Y:S05]  /*0c90*/  @P0 EXIT ;  /* 0x000000000000094d */ /* 0x000fea0003800000 */
[----:B01----:R-:W0:Y:S01]  /*0ca0*/  LDC R2, c[0x0][0x360] ;  /* 0x0000d800ff027b82 */ /* 0x003e220000000800 */
[----:B------:R-:W-:-:S04]  /*0cb0*/  ISETP.NE.AND P0, PT, RZ, UR6, PT ;  /* 0x00000006ff007c0c */ /* 0x000fc8000bf05270 */
[----:B0-----:R-:W-:-:S13]  /*0cc0*/  ISETP.LT.U32.OR P0, PT, R2, 0x2, !P0 ;  /* 0x000000020200780c */ /* 0x001fda0004701470 */
[----:B------:R-:W-:Y:S05]  /*0cd0*/  @P0 EXIT ;  /* 0x000000000000094d */ /* 0x000fea0003800000 */
[----:B------:R-:W-:Y:S01]  /*0ce0*/  HFMA2 R3, -RZ, RZ, 0, 5.9604644775390625e-08 ;  /* 0x00000001ff037431 */ /* 0x000fe200000001ff */
[----:B------:R-:W-:-:S12]  /*0cf0*/  ULOP3.LUT UR7, UR6, 0x7, URZ, 0xc0, !UPT ;  /* 0x0000000706077892 */ /* 0x000fd8000f8ec0ff */
.L_x_132:
[----:B0-----:R-:W0:Y:S01]  /*0d00*/  LDCU UR5, c[0x0][0x388] ;  /* 0x00007100ff0577ac */ /* 0x001e220008000800 */
[----:B------:R-:W-:Y:S02]  /*0d10*/  MOV R4, R3 ;  /* 0x0000000300047202 */ /* 0x000fe40000000f00 */
[----:B------:R-:W-:Y:S01]  /*0d20*/  IADD3 R3, PT, PT, R3, 0x1, RZ ;  /* 0x0000000103037810 */ /* 0x000fe20007ffe0ff */
[----:B------:R-:W-:-:S03]  /*0d30*/  UMOV UR4, URZ ;  /* 0x000000ff00047c82 */ /* 0x000fc60008000000 */
[----:B------:R-:W-:Y:S01]  /*0d40*/  ISETP.NE.AND P0, PT, R3, R2, PT ;  /* 0x000000020300720c */ /* 0x000fe20003f05270 */
[----:B0-----:R-:W-:-:S09]  /*0d50*/  UISETP.GE.U32.AND UP0, UPT, UR5, 0x8, UPT ;  /* 0x000000080500788c */ /* 0x001fd2000bf06070 */
[----:B-1----:R-:W-:Y:S05]  /*0d60*/  BRA.U !UP0, `(.L_x_127) ;  /* 0x0000000508ac7547 */ /* 0x002fea000b800000 */
[----:B----4-:R-:W3:Y:S01]  /*0d70*/  LDC R7, c[0x0][0x38c] ;  /* 0x0000e300ff077b82 */ /* 0x010ee20000000800 */
[----:B------:R-:W-:-:S04]  /*0d80*/  ULOP3.LUT UR4, UR5, 0xfffffff8, URZ, 0xc0, !UPT ;  /* 0xfffffff805047892 */ /* 0x000fc8000f8ec0ff */
[----:B------:R-:W-:-:S03]  /*0d90*/  UIADD3 UR4, UPT, UPT, -UR4, URZ, URZ ;  /* 0x000000ff04047290 */ /* 0x000fc6000fffe1ff */
[----:B------:R-:W0:Y:S08]  /*0da0*/  LDC R5, c[0x0][0x38c] ;  /* 0x0000e300ff057b82 */ /* 0x000e300000000800 */
[----:B--2---:R-:W1:Y:S01]  /*0db0*/  LDC R15, c[0x0][0x390] ;  /* 0x0000e400ff0f7b82 */ /* 0x004e620000000800 */
[CC--:B---3--:R-:W-:Y:S01]  /*0dc0*/  LEA R6, R7.reuse, R0.reuse, 0x1 ;  /* 0x0000000007067211 */ /* 0x0c8fe200078e08ff */
[C-C-:B------:R-:W-:Y:S01]  /*0dd0*/  IMAD R30, R7.reuse, 0x5, R0.reuse ;  /* 0x00000005071e7824 */ /* 0x140fe200078e0200 */
[C---:B------:R-:W-:Y:S01]  /*0de0*/  LEA R10, R7.reuse, R0, 0x2 ;  /* 0x00000000070a7211 */ /* 0x040fe200078e10ff */
[----:B------:R-:W-:-:S02]  /*0df0*/  IMAD R8, R7, 0x3, R0 ;  /* 0x0000000307087824 */ /* 0x000fc400078e0200 */
[--C-:B------:R-:W-:Y:S02]  /*0e00*/  IMAD R34, R7, 0x7, R0.reuse ;  /* 0x0000000707227824 */ /* 0x100fe400078e0200 */
[----:B------:R-:W-:Y:S01]  /*0e10*/  IMAD R30, R30, R7, RZ ;  /* 0x000000071e1e7224 */ /* 0x000fe200078e02ff */
[----:B0-----:R-:W-:Y:S01]  /*0e20*/  IADD3 R36, PT, PT, R0, R5, RZ ;  /* 0x0000000500247210 */ /* 0x001fe20007ffe0ff */
[----:B------:R-:W-:Y:S02]  /*0e30*/  IMAD R32, R5, 0x6, R0 ;  /* 0x0000000605207824 */ /* 0x000fe400078e0200 */
[-C--:B------:R-:W-:Y:S02]  /*0e40*/  IMAD R33, R6, R7.reuse, RZ ;  /* 0x0000000706217224 */ /* 0x080fe400078e02ff */
[-C--:B------:R-:W-:Y:S02]  /*0e50*/  IMAD R35, R8, R7.reuse, RZ ;  /* 0x0000000708237224 */ /* 0x080fe400078e02ff */
[----:B------:R-:W-:-:S02]  /*0e60*/  IMAD R37, R10, R7, RZ ;  /* 0x000000070a257224 */ /* 0x000fc400078e02ff */
[----:B------:R-:W-:Y:S02]  /*0e70*/  IMAD R34, R34, R7, RZ ;  /* 0x0000000722227224 */ /* 0x000fe400078e02ff */
[-C--:B------:R-:W-:Y:S02]  /*0e80*/  IMAD R31, R0, R5.reuse, RZ ;  /* 0x00000005001f7224 */ /* 0x080fe400078e02ff */
[-C--:B------:R-:W-:Y:S02]  /*0e90*/  IMAD R36, R36, R5.reuse, RZ ;  /* 0x0000000524247224 */ /* 0x080fe400078e02ff */
[----:B------:R-:W-:Y:S02]  /*0ea0*/  IMAD R32, R32, R5, RZ ;  /* 0x0000000520207224 */ /* 0x000fe400078e02ff */
[CC--:B-1----:R-:W-:Y:S02]  /*0eb0*/  IMAD R11, R4.reuse, R15.reuse, R31 ;  /* 0x0000000f040b7224 */ /* 0x0c2fe400078e021f */
[----:B------:R-:W-:-:S02]  /*0ec0*/  IMAD R12, R4, R15, R36 ;  /* 0x0000000f040c7224 */ /* 0x000fc400078e0224 */
[CC--:B------:R-:W-:Y:S02]  /*0ed0*/  IMAD R7, R4.reuse, R15.reuse, R33 ;  /* 0x0000000f04077224 */ /* 0x0c0fe400078e0221 */
[CC--:B------:R-:W-:Y:S02]  /*0ee0*/  IMAD R8, R4.reuse, R15.reuse, R35 ;  /* 0x0000000f04087224 */ /* 0x0c0fe400078e0223 */
[CC--:B------:R-:W-:Y:S02]  /*0ef0*/  IMAD R9, R4.reuse, R15.reuse, R37 ;  /* 0x0000000f04097224 */ /* 0x0c0fe400078e0225 */
[CC--:B------:R-:W-:Y:S02]  /*0f00*/  IMAD R6, R4.reuse, R15.reuse, R30 ;  /* 0x0000000f04067224 */ /* 0x0c0fe400078e021e */
[CC--:B------:R-:W-:Y:S02]  /*0f10*/  IMAD R13, R4.reuse, R15.reuse, R32 ;  /* 0x0000000f040d7224 */ /* 0x0c0fe400078e0220 */
[----:B------:R-:W-:-:S07]  /*0f20*/  IMAD R10, R4, R15, R34 ;  /* 0x0000000f040a7224 */ /* 0x000fce00078e0222 */
.L_x_128:
[----:B0-----:R-:W0:Y:S02]  /*0f30*/  LDC.64 R16, c[0x0][0x380] ;  /* 0x0000e000ff107b82 */ /* 0x001e240000000a00 */
[----:B0-----:R-:W-:-:S04]  /*0f40*/  IMAD.WIDE.U32 R22, R11, 0x8, R16 ;  /* 0x000000080b167825 */ /* 0x001fc800078e0010 */
[--C-:B------:R-:W-:Y:S01]  /*0f50*/  IMAD.WIDE.U32 R18, R31, 0x8, R16.reuse ;  /* 0x000000081f127825 */ /* 0x100fe200078e0010 */
[----:B------:R-:W2:Y:S04]  /*0f60*/  LDG.E.64 R20, desc[UR10][R22.64] ;  /* 0x0000000a16147981 */ /* 0x000ea8000c1e1b00 */
[----:B------:R-:W2:Y:S01]  /*0f70*/  LDG.E.64 R14, desc[UR10][R18.64] ;  /* 0x0000000a120e7981 */ /* 0x000ea2000c1e1b00 */
[----:B------:R-:W-:Y:S01]  /*0f80*/  IMAD.WIDE.U32 R26, R12, 0x8, R16 ;  /* 0x000000080c1a7825 */ /* 0x000fe200078e0010 */
[----:B--2---:R-:W-:-:S04]  /*0f90*/  IADD3 R24, P1, PT, R20, R14, RZ ;  /* 0x0000000e14187210 */ /* 0x004fc80007f3e0ff */
[----:B------:R-:W-:Y:S01]  /*0fa0*/  IADD3.X R25, PT, PT, R21, R15, RZ, P1, !PT ;  /* 0x0000000f15197210 */ /* 0x000fe20000ffe4ff */
[----:B------:R-:W-:-:S04]  /*0fb0*/  IMAD.WIDE.U32 R14, R36, 0x8, R16 ;  /* 0x00000008240e7825 */ /* 0x000fc800078e0010 */
[----:B------:R0:W-:Y:S04]  /*0fc0*/  STG.E.64 desc[UR10][R18.64], R24 ;  /* 0x0000001812007986 */ /* 0x0001e8000c101b0a */
[----:B------:R-:W2:Y:S04]  /*0fd0*/  LDG.E.64 R26, desc[UR10][R26.64] ;  /* 0x0000000a1a1a7981 */ /* 0x000ea8000c1e1b00 */
[----:B------:R-:W2:Y:S01]  /*0fe0*/  LDG.E.64 R20, desc[UR10][R14.64] ;  /* 0x0000000a0e147981 */ /* 0x000ea2000c1e1b00 */
[----:B------:R-:W-:-:S04]  /*0ff0*/  IMAD.WIDE.U32 R28, R7, 0x8, R16 ;  /* 0x00000008071c7825 */ /* 0x000fc800078e0010 */
[----:B0-----:R-:W-:Y:S01]  /*1000*/  IMAD.WIDE.U32 R18, R33, 0x8, R16 ;  /* 0x0000000821127825 */ /* 0x001fe200078e0010 */
[----:B--2---:R-:W-:-:S04]  /*1010*/  IADD3 R20, P1, PT, R26, R20, RZ ;  /* 0x000000141a147210 */ /* 0x004fc80007f3e0ff */
[----:B------:R-:W-:-:S05]  /*1020*/  IADD3.X R21, PT, PT, R27, R21, RZ, P1, !PT ;  /* 0x000000151b157210 */ /* 0x000fca0000ffe4ff */
        /* <DEDUP_REMOVED lines=25> */
[----:B------:R-:W-:Y:S01]  /*11c0*/  IMAD.WIDE.U32 R28, R32, 0x8, R16 ;  /* 0x00000008201c7825 */ /* 0x000fe200078e0010 */
[----:B--2---:R-:W-:-:S04]  /*11d0*/  IADD3 R24, P1, PT, R22, R24, RZ ;  /* 0x0000001816187210 */ /* 0x004fc80007f3e0ff */
[----:B------:R-:W-:-:S05]  /*11e0*/  IADD3.X R25, PT, PT, R23, R25, RZ, P1, !PT ;  /* 0x0000001917197210 */ /* 0x000fca0000ffe4ff */
[----:B------:R1:W-:Y:S04]  /*11f0*/  STG.E.64 desc[UR10][R14.64], R24 ;  /* 0x000000180e007986 */ /* 0x0003e8000c101b0a */
[----:B------:R-:W2:Y:S04]  /*1200*/  LDG.E.64 R26, desc[UR10][R26.64] ;  /* 0x0000000a1a1a7981 */ /* 0x000ea8000c1e1b00 */
[----:B------:R-:W2:Y:S01]  /*1210*/  LDG.E.64 R22, desc[UR10][R28.64] ;  /* 0x0000000a1c167981 */ /* 0x000ea2000c1e1b00 */
[----:B0-----:R-:W-:-:S04]  /*1220*/  IMAD.WIDE.U32 R20, R10, 0x8, R16 ;  /* 0x000000080a147825 */ /* 0x001fc800078e0010 */
[----:B------:R-:W-:Y:S01]  /*1230*/  IMAD.WIDE.U32 R16, R34, 0x8, R16 ;  /* 0x0000000822107825 */ /* 0x000fe200078e0010 */
[----:B--2---:R-:W-:-:S04]  /*1240*/  IADD3 R18, P1, PT, R26, R22, RZ ;  /* 0x000000161a127210 */ /* 0x004fc80007f3e0ff */
[----:B------:R-:W-:-:S05]  /*1250*/  IADD3.X R19, PT, PT, R27, R23, RZ, P1, !PT ;  /* 0x000000171b137210 */ /* 0x000fca0000ffe4ff */
[----:B------:R0:W-:Y:S04]  /*1260*/  STG.E.64 desc[UR10][R28.64], R18 ;  /* 0x000000121c007986 */ /* 0x0001e8000c101b0a */
[----:B------:R-:W2:Y:S04]  /*1270*/  LDG.E.64 R20, desc[UR10][R20.64] ;  /* 0x0000000a14147981 */ /* 0x000ea8000c1e1b00 */
[----:B------:R-:W2:Y:S01]  /*1280*/  LDG.E.64 R22, desc[UR10][R16.64] ;  /* 0x0000000a10167981 */ /* 0x000ea2000c1e1b00 */
[----:B------:R-:W-:Y:S01]  /*1290*/  UIADD3 UR4, UPT, UPT, UR4, 0x8, URZ ;  /* 0x0000000804047890 */ /* 0x000fe2000fffe0ff */
[----:B-1----:R-:W-:-:S03]  /*12a0*/  IMAD R14, R5, R5, RZ ;  /* 0x00000005050e7224 */ /* 0x002fc600078e02ff */
[----:B------:R-:W-:Y:S02]  /*12b0*/  UISETP.NE.AND UP0, UPT, UR4, URZ, UPT ;  /* 0x000000ff0400728c */ /* 0x000fe4000bf05270 */
[C---:B------:R-:W-:Y:S02]  /*12c0*/  LEA R36, R14.reuse, R36, 0x3 ;  /* 0x000000240e247211 */ /* 0x040fe400078e18ff */
[C---:B------:R-:W-:Y:S02]  /*12d0*/  LEA R12, R14.reuse, R12, 0x3 ;  /* 0x0000000c0e0c7211 */ /* 0x040fe400078e18ff */
[C---:B------:R-:W-:Y:S02]  /*12e0*/  LEA R33, R14.reuse, R33, 0x3 ;  /* 0x000000210e217211 */ /* 0x040fe400078e18ff */
[C---:B------:R-:W-:Y:S02]  /*12f0*/  LEA R7, R14.reuse, R7, 0x3 ;  /* 0x000000070e077211 */ /* 0x040fe400078e18ff */
[----:B------:R-:W-:-:S02]  /*1300*/  LEA R35, R14, R35, 0x3 ;  /* 0x000000230e237211 */ /* 0x000fc400078e18ff */
[C---:B------:R-:W-:Y:S02]  /*1310*/  LEA R8, R14.reuse, R8, 0x3 ;  /* 0x000000080e087211 */ /* 0x040fe400078e18ff */
        /* <DEDUP_REMOVED lines=9> */
[----:B------:R-:W-:Y:S02]  /*13b0*/  LEA R31, R14, R31, 0x3 ;  /* 0x0000001f0e1f7211 */ /* 0x000fe400078e18ff */
[----:B--2---:R-:W-:-:S04]  /*13c0*/  IADD3 R22, P1, PT, R20, R22, RZ ;  /* 0x0000001614167210 */ /* 0x004fc80007f3e0ff */
[----:B------:R-:W-:-:S05]  /*13d0*/  IADD3.X R23, PT, PT, R21, R23, RZ, P1, !PT ;  /* 0x0000001715177210 */ /* 0x000fca0000ffe4ff */
[----:B------:R0:W-:Y:S01]  /*13e0*/  STG.E.64 desc[UR10][R16.64], R22 ;  /* 0x0000001610007986 */ /* 0x0001e2000c101b0a */
[----:B------:R-:W-:Y:S05]  /*13f0*/  BRA.U UP0, `(.L_x_128) ;  /* 0xfffffff900cc7547 */ /* 0x000fea000b83ffff */
[----:B------:R-:W1:Y:S02]  /*1400*/  LDCU UR4, c[0x0][0x388] ;  /* 0x00007100ff0477ac */ /* 0x000e640008000800 */
[----:B-1----:R-:W-:-:S12]  /*1410*/  ULOP3.LUT UR4, UR4, 0xfffffff8, URZ, 0xc0, !UPT ;  /* 0xfffffff804047892 */ /* 0x002fd8000f8ec0ff */
.L_x_127:
[----:B------:R-:W-:-:S09]  /*1420*/  UISETP.NE.AND UP0, UPT, UR7, URZ, UPT ;  /* 0x000000ff0700728c */ /* 0x000fd2000bf05270 */
[----:B------:R-:W-:Y:S05]  /*1430*/  BRA.U !UP0, `(.L_x_129) ;  /* 0x0000000508707547 */ /* 0x000fea000b800000 */
[----:B------:R-:W1:Y:S01]  /*1440*/  LDCU UR5, c[0x0][0x388] ;  /* 0x00007100ff0577ac */ /* 0x000e620008000800 */
[----:B------:R-:W-:-:S04]  /*1450*/  UIADD3 UR8, UPT, UPT, UR7, -0x1, URZ ;  /* 0xffffffff07087890 */ /* 0x000fc8000fffe0ff */
[----:B------:R-:W-:Y:S02]  /*1460*/  UISETP.GE.U32.AND UP1, UPT, UR8, 0x3, UPT ;  /* 0x000000030800788c */ /* 0x000fe4000bf26070 */
[----:B-1----:R-:W-:-:S07]  /*1470*/  ULOP3.LUT UP0, UR6, UR5, 0x3, URZ, 0xc0, !UPT ;  /* 0x0000000305067892 */ /* 0x002fce000f80c0ff */
[----:B------:R-:W-:Y:S05]  /*1480*/  BRA.U !UP1, `(.L_x_130) ;  /* 0x0000000109b07547 */ /* 0x000fea000b800000 */
[----:B--2-4-:R-:W3:Y:S08]  /*1490*/  LDC R9, c[0x0][0x38c] ;  /* 0x0000e300ff097b82 */ /* 0x014ef00000000800 */
[----:B------:R-:W1:Y:S08]  /*14a0*/  LDC R5, c[0x0][0x390] ;  /* 0x0000e400ff057b82 */ /* 0x000e700000000800 */
[----:B------:R-:W2:Y:S01]  /*14b0*/  LDC.64 R6, c[0x0][0x380] ;  /* 0x0000e000ff067b82 */ /* 0x000ea20000000a00 */
[----:B---3--:R-:W-:-:S04]  /*14c0*/  IMAD R8, R9, UR4, R0 ;  /* 0x0000000409087c24 */ /* 0x008fc8000f8e0200 */
[----:B------:R-:W-:-:S04]  /*14d0*/  IMAD R11, R8, R9, RZ ;  /* 0x00000009080b7224 */ /* 0x000fc800078e02ff */
[----:B-1----:R-:W-:-:S04]  /*14e0*/  IMAD R15, R4, R5, R11 ;  /* 0x00000005040f7224 */ /* 0x002fc800078e020b */
[----:B--2---:R-:W-:-:S04]  /*14f0*/  IMAD.WIDE.U32 R14, R15, 0x8, R6 ;  /* 0x000000080f0e7825 */ /* 0x004fc800078e0006 */
[----:B------:R-:W-:Y:S02]  /*1500*/  IMAD.WIDE.U32 R10, R11, 0x8, R6 ;  /* 0x000000080b0a7825 */ /* 0x000fe400078e0006 */
[----:B------:R-:W2:Y:S04]  /*1510*/  LDG.E.64 R14, desc[UR10][R14.64] ;  /* 0x0000000a0e0e7981 */ /* 0x000ea8000c1e1b00 */
[----:B------:R-:W2:Y:S01]  /*1520*/  LDG.E.64 R12, desc[UR10][R10.64] ;  /* 0x0000000a0a0c7981 */ /* 0x000ea2000c1e1b00 */
[----:B------:R-:W-:-:S05]  /*1530*/  IADD3 R8, PT, PT, R8, R9, RZ ;  /* 0x0000000908087210 */ /* 0x000fca0007ffe0ff */
[----:B0-----:R-:W-:-:S04]  /*1540*/  IMAD R19, R8, R9, RZ ;  /* 0x0000000908137224 */ /* 0x001fc800078e02ff */
[----:B------:R-:W-:-:S04]  /*1550*/  IMAD R17, R4, R5, R19 ;  /* 0x0000000504117224 */ /* 0x000fc800078e0213 */
[----:B------:R-:W-:Y:S01]  /*1560*/  IMAD.WIDE.U32 R16, R17, 0x8, R6 ;  /* 0x0000000811107825 */ /* 0x000fe200078e0006 */
[----:B--2---:R-:W-:-:S04]  /*1570*/  IADD3 R20, P1, PT, R14, R12, RZ ;  /* 0x0000000c0e147210 */ /* 0x004fc80007f3e0ff */
[----:B------:R-:W-:Y:S01]  /*1580*/  IADD3.X R21, PT, PT, R15, R13, RZ, P1, !PT ;  /* 0x0000000d0f157210 */ /* 0x000fe20000ffe4ff */
[----:B------:R-:W-:-:S04]  /*1590*/  IMAD.WIDE.U32 R12, R19, 0x8, R6 ;  /* 0x00000008130c7825 */ /* 0x000fc800078e0006 */
[----:B------:R0:W-:Y:S04]  /*15a0*/  STG.E.64 desc[UR10][R10.64], R20 ;  /* 0x000000140a007986 */ /* 0x0001e8000c101b0a */
[----:B------:R-:W2:Y:S04]  /*15b0*/  LDG.E.64 R16, desc[UR10][R16.64] ;  /* 0x0000000a10107981 */ /* 0x000ea8000c1e1b00 */
[----:B------:R-:W2:Y:S01]  /*15c0*/  LDG.E.64 R18, desc[UR10][R12.64] ;  /* 0x0000000a0c127981 */ /* 0x000ea2000c1e1b00 */
[----:B------:R-:W-:-:S05]  /*15d0*/  IADD3 R8, PT, PT, R8, R9, RZ ;  /* 0x0000000908087210 */ /* 0x000fca0007ffe0ff */
[----:B------:R-:W-:-:S04]  /*15e0*/  IMAD R15, R8, R9, RZ ;  /* 0x00000009080f7224 */ /* 0x000fc800078e02ff */
[----:B------:R-:W-:Y:S02]  /*15f0*/  IMAD R25, R4, R5, R15 ;  /* 0x0000000504197224 */ /* 0x000fe400078e020f */
[----:B------:R-:W-:Y:S01]  /*1600*/  IMAD.WIDE.U32 R14, R15, 0x8, R6 ;  /* 0x000000080f0e7825 */ /* 0x000fe200078e0006 */
[----:B--2---:R-:W-:-:S04]  /*1610*/  IADD3 R22, P1, PT, R16, R18, RZ ;  /* 0x0000001210167210 */ /* 0x004fc80007f3e0ff */
[----:B------:R-:W-:Y:S01]  /*1620*/  IADD3.X R23, PT, PT, R17, R19, RZ, P1, !PT ;  /* 0x0000001311177210 */ /* 0x000fe20000ffe4ff */
[----:B------:R-:W-:-:S04]  /*1630*/  IMAD.WIDE.U32 R18, R25, 0x8, R6 ;  /* 0x0000000819127825 */ /* 0x000fc800078e0006 */
[----:B------:R1:W-:Y:S04]  /*1640*/  STG.E.64 desc[UR10][R12.64], R22 ;  /* 0x000000160c007986 */ /* 0x0003e8000c101b0a */
[----:B------:R-:W2:Y:S04]  /*1650*/  LDG.E.64 R18, desc[UR10][R18.64] ;  /* 0x0000000a12127981 */ /* 0x000ea8000c1e1b00 */
[----:B0-----:R-:W2:Y:S01]  /*1660*/  LDG.E.64 R10, desc[UR10][R14.64] ;  /* 0x0000000a0e0a7981 */ /* 0x001ea2000c1e1b00 */
[----:B------:R-:W-:-:S05]  /*1670*/  IADD3 R8, PT, PT, R8, R9, RZ ;  /* 0x0000000908087210 */ /* 0x000fca0007ffe0ff */
[----:B------:R-:W-:-:S04]  /*1680*/  IMAD R21, R8, R9, RZ ;  /* 0x0000000908157224 */ /* 0x000fc800078e02ff */
[----:B------:R-:W-:-:S04]  /*1690*/  IMAD R9, R4, R5, R21 ;  /* 0x0000000504097224 */ /* 0x000fc800078e0215 */
        /* <DEDUP_REMOVED lines=11> */
.L_x_130:
[----:B------:R-:W-:Y:S05]  /*1750*/  BRA.U !UP0, `(.L_x_129) ;  /* 0x0000000108a87547 */ /* 0x000fea000b800000 */
[----:B------:R-:W-:Y:S02]  /*1760*/  UISETP.NE.AND UP0, UPT, UR6, 0x1, UPT ;  /* 0x000000010600788c */ /* 0x000fe4000bf05270 */
[----:B------:R-:W-:-:S04]  /*1770*/  ULOP3.LUT UR5, UR5, 0x1, URZ, 0xc0, !UPT ;  /* 0x0000000105057892 */ /* 0x000fc8000f8ec0ff */
[----:B------:R-:W-:-:S03]  /*1780*/  UISETP.NE.U32.AND UP1, UPT, UR5, 0x1, UPT ;  /* 0x000000010500788c */ /* 0x000fc6000bf25070 */
[----:B------:R-:W-:Y:S08]  /*1790*/  BRA.U !UP0, `(.L_x_131) ;  /* 0x0000000108607547 */ /* 0x000ff0000b800000 */
[----:B------:R-:W3:Y:S08]  /*17a0*/  LDC R5, c[0x0][0x38c] ;  /* 0x0000e300ff057b82 */ /* 0x000ef00000000800 */
[----:B012---:R-:W0:Y:S08]  /*17b0*/  LDC R17, c[0x0][0x390] ;  /* 0x0000e400ff117b82 */ /* 0x007e300000000800 */
[----:B----4-:R-:W1:Y:S01]  /*17c0*/  LDC.64 R8, c[0x0][0x380] ;  /* 0x0000e000ff087b82 */ /* 0x010e620000000a00 */
[----:B---3--:R-:W-:-:S04]  /*17d0*/  IMAD R16, R5, UR4, R0 ;  /* 0x0000000405107c24 */ /* 0x008fc8000f8e0200 */
[----:B------:R-:W-:-:S04]  /*17e0*/  IMAD R7, R16, R5, RZ ;  /* 0x0000000510077224 */ /* 0x000fc800078e02ff */
[----:B0-----:R-:W-:Y:S02]  /*17f0*/  IMAD R15, R4, R17, R7 ;  /* 0x00000011040f7224 */ /* 0x001fe400078e0207 */
[----:B-1----:R-:W-:-:S04]  /*1800*/  IMAD.WIDE.U32 R6, R7, 0x8, R8 ;  /* 0x0000000807067825 */ /* 0x002fc800078e0008 */
[----:B------:R-:W-:Y:S01]  /*1810*/  IMAD.WIDE.U32 R14, R15, 0x8, R8 ;  /* 0x000000080f0e7825 */ /* 0x000fe200078e0008 */
[----:B------:R-:W2:Y:S04]  /*1820*/  LDG.E.64 R12, desc[UR10][R6.64] ;  /* 0x0000000a060c7981 */ /* 0x000ea8000c1e1b00 */
[----:B------:R-:W2:Y:S01]  /*1830*/  LDG.E.64 R10, desc[UR10][R14.64] ;  /* 0x0000000a0e0a7981 */ /* 0x000ea2000c1e1b00 */
[----:B------:R-:W-:-:S05]  /*1840*/  IADD3 R16, PT, PT, R16, R5, RZ ;  /* 0x0000000510107210 */ /* 0x000fca0007ffe0ff */
[----:B------:R-:W-:-:S04]  /*1850*/  IMAD R5, R16, R5, RZ ;  /* 0x0000000510057224 */ /* 0x000fc800078e02ff */
        /* <DEDUP_REMOVED lines=12> */
.L_x_131:
[----:B------:R-:W-:Y:S05]  /*1920*/  BRA.U UP1, `(.L_x_129) ;  /* 0x0000000101347547 */ /* 0x000fea000b800000 */
[----:B01--4-:R-:W3:Y:S08]  /*1930*/  LDC R6, c[0x0][0x38c] ;  /* 0x0000e300ff067b82 */ /* 0x013ef00000000800 */
[----:B------:R-:W0:Y:S08]  /*1940*/  LDC R11, c[0x0][0x390] ;  /* 0x0000e400ff0b7b82 */ /* 0x000e300000000800 */
[----:B--2---:R-:W1:Y:S01]  /*1950*/  LDC.64 R8, c[0x0][0x380] ;  /* 0x0000e000ff087b82 */ /* 0x004e620000000a00 */
[----:B---3--:R-:W-:-:S04]  /*1960*/  IMAD R5, R6, UR4, R0 ;  /* 0x0000000406057c24 */ /* 0x008fc8000f8e0200 */
[----:B------:R-:W-:-:S04]  /*1970*/  IMAD R5, R5, R6, RZ ;  /* 0x0000000605057224 */ /* 0x000fc800078e02ff */
[----:B0-----:R-:W-:Y:S02]  /*1980*/  IMAD R11, R4, R11, R5 ;  /* 0x0000000b040b7224 */ /* 0x001fe400078e0205 */
[----:B-1----:R-:W-:-:S04]  /*1990*/  IMAD.WIDE.U32 R6, R5, 0x8, R8 ;  /* 0x0000000805067825 */ /* 0x002fc800078e0008 */
[----:B------:R-:W-:Y:S02]  /*19a0*/  IMAD.WIDE.U32 R4, R11, 0x8, R8 ;  /* 0x000000080b047825 */ /* 0x000fe400078e0008 */
[----:B------:R-:W2:Y:S04]  /*19b0*/  LDG.E.64 R8, desc[UR10][R6.64] ;  /* 0x0000000a06087981 */ /* 0x000ea8000c1e1b00 */
[----:B------:R-:W2:Y:S02]  /*19c0*/  LDG.E.64 R4, desc[UR10][R4.64] ;  /* 0x0000000a04047981 */ /* 0x000ea4000c1e1b00 */
[----:B--2---:R-:W-:-:S04]  /*19d0*/  IADD3 R8, P1, PT, R4, R8, RZ ;  /* 0x0000000804087210 */ /* 0x004fc80007f3e0ff */
[----:B------:R-:W-:-:S05]  /*19e0*/  IADD3.X R9, PT, PT, R5, R9, RZ, P1, !PT ;  /* 0x0000000905097210 */ /* 0x000fca0000ffe4ff */
[----:B------:R0:W-:Y:S04]  /*19f0*/  STG.E.64 desc[UR10][R6.64], R8 ;  /* 0x0000000806007986 */ /* 0x0001e8000c101b0a */
.L_x_129:
[----:B------:R-:W-:Y:S05]  /*1a00*/  @P0 BRA `(.L_x_132) ;  /* 0xfffffff000bc0947 */ /* 0x000fea000383ffff */
[----:B------:R-:W-:Y:S05]  /*1a10*/  EXIT ;  /* 0x000000000000794d */ /* 0x000fea0003800000 */
.L_x_133:
        /* <DEDUP_REMOVED lines=14> */
.L_x_138:


//--------------------- .nv.shared.reserved.0     --------------------------
	.section	.nv.shared.reserved.0,"aw",@nobits
	.weak		__nv_reservedSMEM_offset_0_alias
	.size		__nv_reservedSMEM_offset_0_alias, 0, 64
	.other		__nv_reservedSMEM_offset_0_alias,@"STO_CUDA_RESERVED_SHARED STV_DEFAULT"
__nv_reservedSMEM_offset_0_alias:
	.zero		0
	.zero		64


//--------------------- .nv.constant0._Z7pearsonPmPfjjjjjj --------------------------
	.section	.nv.constant0._Z7pearsonPmPfjjjjjj,"a",@progbits
	.sectionflags	@""
	.align	4
.nv.constant0._Z7pearsonPmPfjjjjjj:
	.zero		936


//--------------------- .nv.constant0._Z9reductionPmjjj --------------------------
	.section	.nv.constant0._Z9reductionPmjjj,"a",@progbits
	.sectionflags	@""
	.align	4
.nv.constant0._Z9reductionPmjjj:
	.zero		916


//--------------------- SYMBOLS --------------------------

	.type		.nv.reservedSmem.offset0,@object
	.size		.nv.reservedSmem.offset0,0x4
